def attn_fwd(
    Q,
    K,
    V,
    Out,
    Lse,
    sm_scale,
    stride_qz,
    stride_qh,
    stride_qm,
    stride_qk,
    stride_kz,
    stride_kh,
    stride_kn,
    stride_kk,
    stride_vz,
    stride_vh,
    stride_vn,
    stride_vk,
    stride_oz,
    stride_oh,
    stride_om,
    stride_ok,
    seqlen_q,
    seqlen_k,
    BLOCK_M: tl.constexpr,
    BLOCK_N: tl.constexpr,
    HEAD_DIM: tl.constexpr,
    CAUSAL: tl.constexpr,
):
    start_m = tl.program_id(0)
    off_hz = tl.program_id(1)
    q_off = off_hz * stride_qh
    k_off = off_hz * stride_kh
    v_off = off_hz * stride_vh
    offs_m = start_m * BLOCK_M + tl.arange(0, BLOCK_M)
    offs_d = tl.arange(0, HEAD_DIM)
    offs_n = tl.arange(0, BLOCK_N)
    q_ptrs = Q + q_off + offs_m[:, None] * stride_qm + offs_d[None, :] * stride_qk
    k_ptrs = K + k_off + offs_d[:, None] * stride_kk + offs_n[None, :] * stride_kn
    v_ptrs = V + v_off + offs_n[:, None] * stride_vn + offs_d[None, :] * stride_vk
    m_i = tl.full([BLOCK_M], float("-inf"), dtype=tl.float32)
    l_i = tl.zeros([BLOCK_M], dtype=tl.float32) + 1.0
    acc = tl.zeros([BLOCK_M, HEAD_DIM], dtype=tl.float32)
    q = tl.load(q_ptrs)
    acc, l_i, m_i = _attn_fwd_inner(
        acc,
        l_i,
        m_i,
        q,
        k_ptrs,
        v_ptrs,
        sm_scale,
        stride_kn,
        stride_vn,
        start_m,
        seqlen_k,
        BLOCK_M,
        BLOCK_N,
        HEAD_DIM,
        CAUSAL,
    )
    acc = acc / l_i[:, None]
    lse = m_i + tl.math.log2(l_i) / 1.4426950408889634
    o_ptrs = (
        Out
        + off_hz * stride_oh
        + offs_m[:, None] * stride_om
        + offs_d[None, :] * stride_ok
    )
    tl.store(o_ptrs, acc.to(Out.dtype.element_ty))
    tl.store(Lse + off_hz * seqlen_q + offs_m, lse)

# config = {"BLOCK_M": 128, "BLOCK_N": 64, "HEAD_DIM": 64, "arch": "sm_100", "causal": false, "dtype": "fp16", "num_stages": 3, "num_warps": 4}
# arch = sm_100


// ===== COMPILED SASS (sm_100a) =====

	.target	sm_100a

	.elftype	@"ET_EXEC"


//--------------------- .note.nv.tkinfo           --------------------------
	.section	.note.nv.tkinfo,"",@"SHT_NOTE"
	.sectionflags	@"SHF_NOTE_NV_TKINFO"
	.tkinfo
        /*0018*/ 	.word	0x00000081
        /*0030*/ 	.string	""
        /*0030*/ 	.string	"ptxas-blackwell"
        /*0030*/ 	.string	"Cuda compilation tools, release 12.9, V12.9.86"
        /*0030*/ 	.string	"Build cuda_12.9.r12.9/compiler.36037853_0"
        /*0030*/ 	.string	"-v  -suppress-debug-info  -lineinfo  -arch sm_100a "



//--------------------- .note.nv.cuver            --------------------------
	.section	.note.nv.cuver,"",@"SHT_NOTE"
	.sectionflags	@"SHF_NOTE_NV_CUVER"
        /*0018*/ 	.short	0x0001
        /*001a*/ 	.short	0x0064
        /*001c*/ 	.short	0x0001
        /*001e*/ 	.short	0x0000
        /*0020*/ 	.short	0x0001
        /*0022*/ 	.short	0x0000


//--------------------- .nv.info                  --------------------------
	.section	.nv.info,"",@"SHT_CUDA_INFO"
	.align	4


	//----- nvinfo : EIATTR_REGCOUNT
	.align		4
        /*0000*/ 	.byte	0x04, 0x2f
        /*0002*/ 	.short	(.L_5 - .L_4)
	.align		4
.L_4:
        /*0004*/ 	.word	index@(attn_fwd)
        /*0008*/ 	.word	0x000000ff


	//----- nvinfo : EIATTR_FRAME_SIZE
	.align		4
.L_5:
        /*000c*/ 	.byte	0x04, 0x11
        /*000e*/ 	.short	(.L_7 - .L_6)
	.align		4
.L_6:
        /*0010*/ 	.word	index@($__internal_2_$__cuda_sm10x_tcgen05_guardrail_trap_unallocated_columns_being_dealloced)
        /*0014*/ 	.word	0x00000000


	//----- nvinfo : EIATTR_FRAME_SIZE
	.align		4
.L_7:
        /*0018*/ 	.byte	0x04, 0x11
        /*001a*/ 	.short	(.L_9 - .L_8)
	.align		4
.L_8:
        /*001c*/ 	.word	index@($__internal_1_$__cuda_sm10x_tcgen05_guardrail_trap_phase_invalid_during_alloc)
        /*0020*/ 	.word	0x00000000


	//----- nvinfo : EIATTR_FRAME_SIZE
	.align		4
.L_9:
        /*0024*/ 	.byte	0x04, 0x11
        /*0026*/ 	.short	(.L_11 - .L_10)
	.align		4
.L_10:
        /*0028*/ 	.word	index@($__internal_0_$__cuda_sm10x_tcgen05_guardrail_trap_col_being_dealloced_not_returned_by_alloc)
        /*002c*/ 	.word	0x00000000


	//----- nvinfo : EIATTR_FRAME_SIZE
	.align		4
.L_11:
        /*0030*/ 	.byte	0x04, 0x11
        /*0032*/ 	.short	(.L_13 - .L_12)
	.align		4
.L_12:
        /*0034*/ 	.word	index@(attn_fwd)
        /*0038*/ 	.word	0x00000000


	//----- nvinfo : EIATTR_MIN_STACK_SIZE
	.align		4
.L_13:
        /*003c*/ 	.byte	0x04, 0x12
        /*003e*/ 	.short	(.L_15 - .L_14)
	.align		4
.L_14:
        /*0040*/ 	.word	index@(attn_fwd)
        /*0044*/ 	.word	0x00000000
.L_15:


//--------------------- .nv.info.attn_fwd         --------------------------
	.section	.nv.info.attn_fwd,"",@"SHT_CUDA_INFO"
	.sectionflags	@""
	.align	4


	//----- nvinfo : EIATTR_CUDA_API_VERSION
	.align		4
        /*0000*/ 	.byte	0x04, 0x37
        /*0002*/ 	.short	(.L_17 - .L_16)
.L_16:
        /*0004*/ 	.word	0x00000081


	//----- nvinfo : EIATTR_KPARAM_INFO
	.align		4
.L_17:
        /*0008*/ 	.byte	0x04, 0x17
        /*000a*/ 	.short	(.L_19 - .L_18)
.L_18:
        /*000c*/ 	.word	0x00000000
        /*0010*/ 	.short	0x0019
        /*0012*/ 	.short	0x0080
        /*0014*/ 	.byte	0x00, 0xf4, 0x21, 0x00


	//----- nvinfo : EIATTR_KPARAM_INFO
	.align		4
.L_19:
        /*0018*/ 	.byte	0x04, 0x17
        /*001a*/ 	.short	(.L_21 - .L_20)
.L_20:
        /*001c*/ 	.word	0x00000000
        /*0020*/ 	.short	0x0018
        /*0022*/ 	.short	0x0078
        /*0024*/ 	.byte	0x00, 0xf4, 0x21, 0x00


	//----- nvinfo : EIATTR_KPARAM_INFO
	.align		4
.L_21:
        /*0028*/ 	.byte	0x04, 0x17
        /*002a*/ 	.short	(.L_23 - .L_22)
.L_22:
        /*002c*/ 	.word	0x00000000
        /*0030*/ 	.short	0x0017
        /*0032*/ 	.short	0x0070
        /*0034*/ 	.byte	0x00, 0xf0, 0x11, 0x00


	//----- nvinfo : EIATTR_KPARAM_INFO
	.align		4
.L_23:
        /*0038*/ 	.byte	0x04, 0x17
        /*003a*/ 	.short	(.L_25 - .L_24)
.L_24:
        /*003c*/ 	.word	0x00000000
        /*0040*/ 	.short	0x0016
        /*0042*/ 	.short	0x006c
        /*0044*/ 	.byte	0x00, 0xf0, 0x11, 0x00


	//----- nvinfo : EIATTR_KPARAM_INFO
	.align		4
.L_25:
        /*0048*/ 	.byte	0x04, 0x17
        /*004a*/ 	.short	(.L_27 - .L_26)
.L_26:
        /*004c*/ 	.word	0x00000000
        /*0050*/ 	.short	0x0015
        /*0052*/ 	.short	0x0068
        /*0054*/ 	.byte	0x00, 0xf0, 0x11, 0x00


	//----- nvinfo : EIATTR_KPARAM_INFO
	.align		4
.L_27:
        /*0058*/ 	.byte	0x04, 0x17
        /*005a*/ 	.short	(.L_29 - .L_28)
.L_28:
        /*005c*/ 	.word	0x00000000
        /*0060*/ 	.short	0x0014
        /*0062*/ 	.short	0x0064
        /*0064*/ 	.byte	0x00, 0xf0, 0x11, 0x00


	//----- nvinfo : EIATTR_KPARAM_INFO
	.align		4
.L_29:
        /*0068*/ 	.byte	0x04, 0x17
        /*006a*/ 	.short	(.L_31 - .L_30)
.L_30:
        /*006c*/ 	.word	0x00000000
        /*0070*/ 	.short	0x0013
        /*0072*/ 	.short	0x0060
        /*0074*/ 	.byte	0x00, 0xf0, 0x11, 0x00


	//----- nvinfo : EIATTR_KPARAM_INFO
	.align		4
.L_31:
        /*0078*/ 	.byte	0x04, 0x17
        /*007a*/ 	.short	(.L_33 - .L_32)
.L_32:
        /*007c*/ 	.word	0x00000000
        /*0080*/ 	.short	0x0012
        /*0082*/ 	.short	0x005c
        /*0084*/ 	.byte	0x00, 0xf0, 0x11, 0x00


	//----- nvinfo : EIATTR_KPARAM_INFO
	.align		4
.L_33:
        /*0088*/ 	.byte	0x04, 0x17
        /*008a*/ 	.short	(.L_35 - .L_34)
.L_34:
        /*008c*/ 	.word	0x00000000
        /*0090*/ 	.short	0x0011
        /*0092*/ 	.short	0x0058
        /*0094*/ 	.byte	0x00, 0xf0, 0x11, 0x00


	//----- nvinfo : EIATTR_KPARAM_INFO
	.align		4
.L_35:
        /*0098*/ 	.byte	0x04, 0x17
        /*009a*/ 	.short	(.L_37 - .L_36)
.L_36:
        /*009c*/ 	.word	0x00000000
        /*00a0*/ 	.short	0x0010
        /*00a2*/ 	.short	0x0054
        /*00a4*/ 	.byte	0x00, 0xf0, 0x11, 0x00


	//----- nvinfo : EIATTR_KPARAM_INFO
	.align		4
.L_37:
        /*00a8*/ 	.byte	0x04, 0x17
        /*00aa*/ 	.short	(.L_39 - .L_38)
.L_38:
        /*00ac*/ 	.word	0x00000000
        /*00b0*/ 	.short	0x000f
        /*00b2*/ 	.short	0x0050
        /*00b4*/ 	.byte	0x00, 0xf0, 0x11, 0x00


	//----- nvinfo : EIATTR_KPARAM_INFO
	.align		4
.L_39:
        /*00b8*/ 	.byte	0x04, 0x17
        /*00ba*/ 	.short	(.L_41 - .L_40)
.L_40:
        /*00bc*/ 	.word	0x00000000
        /*00c0*/ 	.short	0x000e
        /*00c2*/ 	.short	0x004c
        /*00c4*/ 	.byte	0x00, 0xf0, 0x11, 0x00


	//----- nvinfo : EIATTR_KPARAM_INFO
	.align		4
.L_41:
        /*00c8*/ 	.byte	0x04, 0x17
        /*00ca*/ 	.short	(.L_43 - .L_42)
.L_42:
        /*00cc*/ 	.word	0x00000000
        /*00d0*/ 	.short	0x000d
        /*00d2*/ 	.short	0x0048
        /*00d4*/ 	.byte	0x00, 0xf0, 0x11, 0x00


	//----- nvinfo : EIATTR_KPARAM_INFO
	.align		4
.L_43:
        /*00d8*/ 	.byte	0x04, 0x17
        /*00da*/ 	.short	(.L_45 - .L_44)
.L_44:
        /*00dc*/ 	.word	0x00000000
        /*00e0*/ 	.short	0x000c
        /*00e2*/ 	.short	0x0044
        /*00e4*/ 	.byte	0x00, 0xf0, 0x11, 0x00


	//----- nvinfo : EIATTR_KPARAM_INFO
	.align		4
.L_45:
        /*00e8*/ 	.byte	0x04, 0x17
        /*00ea*/ 	.short	(.L_47 - .L_46)
.L_46:
        /*00ec*/ 	.word	0x00000000
        /*00f0*/ 	.short	0x000b
        /*00f2*/ 	.short	0x0040
        /*00f4*/ 	.byte	0x00, 0xf0, 0x11, 0x00


	//----- nvinfo : EIATTR_KPARAM_INFO
	.align		4
.L_47:
        /*00f8*/ 	.byte	0x04, 0x17
        /*00fa*/ 	.short	(.L_49 - .L_48)
.L_48:
        /*00fc*/ 	.word	0x00000000
        /*0100*/ 	.short	0x000a
        /*0102*/ 	.short	0x003c
        /*0104*/ 	.byte	0x00, 0xf0, 0x11, 0x00


	//----- nvinfo : EIATTR_KPARAM_INFO
	.align		4
.L_49:
        /*0108*/ 	.byte	0x04, 0x17
        /*010a*/ 	.short	(.L_51 - .L_50)
.L_50:
        /*010c*/ 	.word	0x00000000
        /*0110*/ 	.short	0x0009
        /*0112*/ 	.short	0x0038
        /*0114*/ 	.byte	0x00, 0xf0, 0x11, 0x00


	//----- nvinfo : EIATTR_KPARAM_INFO
	.align		4
.L_51:
        /*0118*/ 	.byte	0x04, 0x17
        /*011a*/ 	.short	(.L_53 - .L_52)
.L_52:
        /*011c*/ 	.word	0x00000000
        /*0120*/ 	.short	0x0008
        /*0122*/ 	.short	0x0034
        /*0124*/ 	.byte	0x00, 0xf0, 0x11, 0x00


	//----- nvinfo : EIATTR_KPARAM_INFO
	.align		4
.L_53:
        /*0128*/ 	.byte	0x04, 0x17
        /*012a*/ 	.short	(.L_55 - .L_54)
.L_54:
        /*012c*/ 	.word	0x00000000
        /*0130*/ 	.short	0x0007
        /*0132*/ 	.short	0x0030
        /*0134*/ 	.byte	0x00, 0xf0, 0x11, 0x00


	//----- nvinfo : EIATTR_KPARAM_INFO
	.align		4
.L_55:
        /*0138*/ 	.byte	0x04, 0x17
        /*013a*/ 	.short	(.L_57 - .L_56)
.L_56:
        /*013c*/ 	.word	0x00000000
        /*0140*/ 	.short	0x0006
        /*0142*/ 	.short	0x002c
        /*0144*/ 	.byte	0x00, 0xf0, 0x11, 0x00


	//----- nvinfo : EIATTR_KPARAM_INFO
	.align		4
.L_57:
        /*0148*/ 	.byte	0x04, 0x17
        /*014a*/ 	.short	(.L_59 - .L_58)
.L_58:
        /*014c*/ 	.word	0x00000000
        /*0150*/ 	.short	0x0005
        /*0152*/ 	.short	0x0028
        /*0154*/ 	.byte	0x00, 0xf0, 0x11, 0x00


	//----- nvinfo : EIATTR_KPARAM_INFO
	.align		4
.L_59:
        /*0158*/ 	.byte	0x04, 0x17
        /*015a*/ 	.short	(.L_61 - .L_60)
.L_60:
        /*015c*/ 	.word	0x00000000
        /*0160*/ 	.short	0x0004
        /*0162*/ 	.short	0x0020
        /*0164*/ 	.byte	0x00, 0xf4, 0x21, 0x00


	//----- nvinfo : EIATTR_KPARAM_INFO
	.align		4
.L_61:
        /*0168*/ 	.byte	0x04, 0x17
        /*016a*/ 	.short	(.L_63 - .L_62)
.L_62:
        /*016c*/ 	.word	0x00000000
        /*0170*/ 	.short	0x0003
        /*0172*/ 	.short	0x0018
        /*0174*/ 	.byte	0x00, 0xf4, 0x21, 0x00


	//----- nvinfo : EIATTR_KPARAM_INFO
	.align		4
.L_63:
        /*0178*/ 	.byte	0x04, 0x17
        /*017a*/ 	.short	(.L_65 - .L_64)
.L_64:
        /*017c*/ 	.word	0x00000000
        /*0180*/ 	.short	0x0002
        /*0182*/ 	.short	0x0010
        /*0184*/ 	.byte	0x00, 0xf4, 0x21, 0x00


	//----- nvinfo : EIATTR_KPARAM_INFO
	.align		4
.L_65:
        /*0188*/ 	.byte	0x04, 0x17
        /*018a*/ 	.short	(.L_67 - .L_66)
.L_66:
        /*018c*/ 	.word	0x00000000
        /*0190*/ 	.short	0x0001
        /*0192*/ 	.short	0x0008
        /*0194*/ 	.byte	0x00, 0xf4, 0x21, 0x00


	//----- nvinfo : EIATTR_KPARAM_INFO
	.align		4
.L_67:
        /*0198*/ 	.byte	0x04, 0x17
        /*019a*/ 	.short	(.L_69 - .L_68)
.L_68:
        /*019c*/ 	.word	0x00000000
        /*01a0*/ 	.short	0x0000
        /*01a2*/ 	.short	0x0000
        /*01a4*/ 	.byte	0x00, 0xf4, 0x21, 0x00


	//----- nvinfo : EIATTR_AT_ENTRY_FRAGMENTS
	.align		4
.L_69:
        /*01a8*/ 	.byte	0x04, 0x4f
        /*01aa*/ 	.short	(.L_71 - .L_70)


	//   ....[0]....
.L_70:
        /*01ac*/ 	.word	0x00000004


	//----- nvinfo : EIATTR_RESERVED_SMEM_USED
	.align		4
.L_71:
        /*01b0*/ 	.byte	0x01, 0x41
	.zero		2


	//----- nvinfo : EIATTR_SPARSE_MMA_MASK
	.align		4
        /*01b4*/ 	.byte	0x03, 0x50
        /*01b6*/ 	.short	0x0000


	//----- nvinfo : EIATTR_TCGEN05_1CTA_USED
	.align		4
        /*01b8*/ 	.byte	0x01, 0x51
	.zero		2


	//----- nvinfo : EIATTR_MAXREG_COUNT
	.align		4
        /*01bc*/ 	.byte	0x03, 0x1b
        /*01be*/ 	.short	0x00ff


	//----- nvinfo : EIATTR_NUM_BARRIERS
	.align		4
        /*01c0*/ 	.byte	0x02, 0x4c
        /*01c2*/ 	.byte	0x01
	.zero		1


	//----- nvinfo : EIATTR_INT_WARP_WIDE_INSTR_OFFSETS
	.align		4
        /*01c4*/ 	.byte	0x04, 0x31
        /*01c6*/ 	.short	(.L_73 - .L_72)


	//   ....[0]....
.L_72:
        /*01c8*/ 	.word	0x000020c0


	//   ....[1]....
        /*01cc*/ 	.word	0x000020d0


	//   ....[2]....
        /*01d0*/ 	.word	0x00002960


	//   ....[3]....
        /*01d4*/ 	.word	0x00002a00


	//   ....[4]....
        /*01d8*/ 	.word	0x000061f0


	//   ....[5]....
        /*01dc*/ 	.word	0x0000b330


	//   ....[6]....
        /*01e0*/ 	.word	0x0000b380


	//----- nvinfo : EIATTR_COOP_GROUP_MASK_REGIDS
	.align		4
.L_73:
        /*01e4*/ 	.byte	0x04, 0x29
        /*01e6*/ 	.short	(.L_75 - .L_74)


	//   ....[0]....
.L_74:
        /*01e8*/ 	.word	0xffffffff


	//   ....[1]....
        /*01ec*/ 	.word	0xffffffff


	//   ....[2]....
        /*01f0*/ 	.word	0xffffffff


	//   ....[3]....
        /*01f4*/ 	.word	0xffffffff


	//----- nvinfo : EIATTR_COOP_GROUP_INSTR_OFFSETS
	.align		4
.L_75:
        /*01f8*/ 	.byte	0x04, 0x28
        /*01fa*/ 	.short	(.L_77 - .L_76)


	//   ....[0]....
.L_76:
        /*01fc*/ 	.word	0x00000050


	//   ....[1]....
        /*0200*/ 	.word	0x00000310


	//   ....[2]....
        /*0204*/ 	.word	0x0000b1c0


	//   ....[3]....
        /*0208*/ 	.word	0x0000b430


	//----- nvinfo : EIATTR_VRC_CTA_INIT_COUNT
	.align		4
.L_77:
        /*020c*/ 	.byte	0x02, 0x4a
        /*020e*/ 	.byte	0x80
	.zero		1


	//----- nvinfo : EIATTR_MBARRIER_INSTR_OFFSETS
	.align		4
        /*0210*/ 	.byte	0x04, 0x39
        /*0212*/ 	.short	(.L_79 - .L_78)


	//   ....[0]....
.L_78:
        /*0214*/ 	.word	0x000026f0
        /*0218*/ 	.word	0x000000ff
        /*021c*/ 	.word	0x00000000
        /*0220*/ 	.short	0x0100
        /*0222*/ 	.byte	0x0f
	.zero		1


	//   ....[1]....
        /*0224*/ 	.word	0x000029e0
        /*0228*/ 	.word	0x000000ff
        /*022c*/ 	.word	0x0000a008
        /*0230*/ 	.short	0x0100
        /*0232*/ 	.byte	0x0b
	.zero		1


	//   ....[2]....
        /*0234*/ 	.word	0x00002c60
        /*0238*/ 	.word	0x000000ff
        /*023c*/ 	.word	0x00006000
        /*0240*/ 	.short	0x0100
        /*0242*/ 	.byte	0x0b
	.zero		1


	//   ....[3]....
        /*0244*/ 	.word	0x00002ec0
        /*0248*/ 	.word	0x000000ff
        /*024c*/ 	.word	0x00006000
        /*0250*/ 	.short	0x010a
        /*0252*/ 	.byte	0x0b
	.zero		1


	//   ....[4]....
        /*0254*/ 	.word	0x00002fe0
        /*0258*/ 	.word	0x000000ff
        /*025c*/ 	.word	0x00006000
        /*0260*/ 	.short	0x0108
        /*0262*/ 	.byte	0x0b
	.zero		1


	//   ....[5]....
        /*0264*/ 	.word	0x00006430
        /*0268*/ 	.word	0x000000ff
        /*026c*/ 	.word	0x0000a010
        /*0270*/ 	.short	0x0100
        /*0272*/ 	.byte	0x0b
	.zero		1


	//   ....[6]....
        /*0274*/ 	.word	0x000065a0
        /*0278*/ 	.word	0x000000ff
        /*027c*/ 	.word	0x0000a010
        /*0280*/ 	.short	0x010a
        /*0282*/ 	.byte	0x0b
	.zero		1


	//   ....[7]....
        /*0284*/ 	.word	0x000065e0
        /*0288*/ 	.word	0x000000ff
        /*028c*/ 	.word	0x0000a010
        /*0290*/ 	.short	0x0108
        /*0292*/ 	.byte	0x0b
	.zero		1


	//   ....[8]....
        /*0294*/ 	.word	0x00006cc0
        /*0298*/ 	.word	0x000000ff
        /*029c*/ 	.word	0x00000000
        /*02a0*/ 	.short	0x010a
        /*02a2*/ 	.byte	0x0f
	.zero		1


	//   ....[9]....
        /*02a4*/ 	.word	0x00008ce0
        /*02a8*/ 	.word	0x000000ff
        /*02ac*/ 	.word	0x00000000
        /*02b0*/ 	.short	0x010a
        /*02b2*/ 	.byte	0x0f
	.zero		1


	//   ....[10]....
        /*02b4*/ 	.word	0x00008e40
        /*02b8*/ 	.word	0x000000ff
        /*02bc*/ 	.word	0x0000a000
        /*02c0*/ 	.short	0x0108
        /*02c2*/ 	.byte	0x0b
	.zero		1


	//   ....[11]....
        /*02c4*/ 	.word	0x00008f10
        /*02c8*/ 	.word	0x000000ff
        /*02cc*/ 	.word	0x0000a008
        /*02d0*/ 	.short	0x0108
        /*02d2*/ 	.byte	0x0b
	.zero		1


	//   ....[12]....
        /*02d4*/ 	.word	0x0000b450
        /*02d8*/ 	.word	0x000000ff
        /*02dc*/ 	.word	0x00006000
        /*02e0*/ 	.short	0x010a
        /*02e2*/ 	.byte	0x0b
	.zero		1


	//   ....[13]....
        /*02e4*/ 	.word	0x0000b480
        /*02e8*/ 	.word	0x000000ff
        /*02ec*/ 	.word	0x0000a010
        /*02f0*/ 	.short	0x010a
        /*02f2*/ 	.byte	0x0b
	.zero		1


	//   ....[14]....
        /*02f4*/ 	.word	0x0000b4b0
        /*02f8*/ 	.word	0x000000ff
        /*02fc*/ 	.word	0x00000000
        /*0300*/ 	.short	0x010a
        /*0302*/ 	.byte	0x0f
	.zero		1


	//   ....[15]....
        /*0304*/ 	.word	0x0000b4e0
        /*0308*/ 	.word	0x000000ff
        /*030c*/ 	.word	0x00000000
        /*0310*/ 	.short	0x010a
        /*0312*/ 	.byte	0x0f
	.zero		1


	//----- nvinfo : EIATTR_NUM_MBARRIERS
	.align		4
.L_79:
        /*0314*/ 	.byte	0x03, 0x38
        /*0316*/ 	.short	0xffff


	//----- nvinfo : EIATTR_EXIT_INSTR_OFFSETS
	.align		4
        /*0318*/ 	.byte	0x04, 0x1c
        /*031a*/ 	.short	(.L_81 - .L_80)


	//   ....[0]....
.L_80:
        /*031c*/ 	.word	0x0000b440


	//----- nvinfo : EIATTR_REQNTID
	.align		4
.L_81:
        /*0320*/ 	.byte	0x04, 0x10
        /*0322*/ 	.short	(.L_83 - .L_82)
.L_82:
        /*0324*/ 	.word	0x00000080
        /*0328*/ 	.word	0x00000001
        /*032c*/ 	.word	0x00000001


	//----- nvinfo : EIATTR_CRS_STACK_SIZE
	.align		4
.L_83:
        /*0330*/ 	.byte	0x04, 0x1e
        /*0332*/ 	.short	(.L_85 - .L_84)
.L_84:
        /*0334*/ 	.word	0x00000000


	//----- nvinfo : EIATTR_CBANK_PARAM_SIZE
	.align		4
.L_85:
        /*0338*/ 	.byte	0x03, 0x19
        /*033a*/ 	.short	0x0088


	//----- nvinfo : EIATTR_PARAM_CBANK
	.align		4
        /*033c*/ 	.byte	0x04, 0x0a
        /*033e*/ 	.short	(.L_87 - .L_86)
	.align		4
.L_86:
        /*0340*/ 	.word	index@(.nv.constant0.attn_fwd)
        /*0344*/ 	.short	0x0380
        /*0346*/ 	.short	0x0088


	//----- nvinfo : EIATTR_SW_WAR
	.align		4
.L_87:
        /*0348*/ 	.byte	0x04, 0x36
        /*034a*/ 	.short	(.L_89 - .L_88)
.L_88:
        /*034c*/ 	.word	0x00000008
.L_89:


//--------------------- .nv.compat                --------------------------
	.section	.nv.compat,"",@"SHT_CUDA_COMPAT_INFO"
	.align	4
        /*0000*/ 	.byte	0x02, 0x02, 0x02, 0x00, 0x02, 0x05, 0x05, 0x00, 0x02, 0x03, 0x00, 0x00, 0x02, 0x06, 0x01, 0x00


//--------------------- .nv.callgraph             --------------------------
	.section	.nv.callgraph,"",@"SHT_CUDA_CALLGRAPH"
	.align	4
	.sectionentsize	8
	.align		4
        /*0000*/ 	.word	0x00000000
	.align		4
        /*0004*/ 	.word	0xffffffff
	.align		4
        /*0008*/ 	.word	0x00000000
	.align		4
        /*000c*/ 	.word	0xfffffffe
	.align		4
        /*0010*/ 	.word	0x00000000
	.align		4
        /*0014*/ 	.word	0xfffffffd
	.align		4
        /*0018*/ 	.word	0x00000000
	.align		4
        /*001c*/ 	.word	0xfffffffc


//--------------------- .nv.constant4             --------------------------
	.section	.nv.constant4,"a",@progbits
	.align	8
	.align		8
.nv.constant4:
        /*0000*/ 	.dword	_$_str


//--------------------- .text.attn_fwd            --------------------------
	.section	.text.attn_fwd,"ax",@progbits
	.align	128
        .global         attn_fwd
        .type           attn_fwd,@function
        .size           attn_fwd,(.L_x_28 - attn_fwd)
        .other          attn_fwd,@"STO_CUDA_ENTRY STV_DEFAULT"
attn_fwd:
.text.attn_fwd:
[----:B------:R-:W0:Y:S01]  /*0000*/  LDC R1, c[0x0][0x37c] ;  /* 0x0000df00ff017b82 */ /* 0x000e220000000800 */
[----:B------:R-:W1:Y:S02]  /*0010*/  S2R R68, SR_TID.X ;  /* 0x0000000000447919 */ /* 0x000e640000002100 */
[----:B-1----:R-:W-:-:S13]  /*0020*/  ISETP.GE.U32.AND P0, PT, R68, 0x20, PT ;  /* 0x000000204400780c */ /* 0x002fda0003f06070 */
[----:B------:R-:W-:Y:S05]  /*0030*/  @P0 BRA `(.L_x_0) ;  /* 0x0000000000b80947 */ /* 0x000fea0003800000 */
[----:B------:R-:W1:Y:S01]  /*0040*/  S2UR UR6, SR_CgaCtaId ;  /* 0x00000000000679c3 */ /* 0x000e620000008800 */
[----:B------:R-:W-:Y:S01]  /*0050*/  NOP ;  /* 0x0000000000007918 */ /* 0x000fe20000000000 */
[----:B------:R-:W-:Y:S02]  /*0060*/  UMOV UR4, 0x40 ;  /* 0x0000004000047882 */ /* 0x000fe40000000000 */
[----:B-1----:R-:W-:-:S09]  /*0070*/  ULEA UR4, UR6, UR4, 0x18 ;  /* 0x0000000406047291 */ /* 0x002fd2000f8ec0ff */
[----:B------:R-:W1:Y:S01]  /*0080*/  LDS.U8 R0, [UR4] ;  /* 0x00000004ff007984 */ /* 0x000e620008000000 */
[----:B------:R-:W-:Y:S02]  /*0090*/  UMOV UR4, 0x400 ;  /* 0x0000040000047882 */ /* 0x000fe40000000000 */
[----:B------:R-:W-:Y:S01]  /*00a0*/  ULEA UR4, UR6, UR4, 0x18 ;  /* 0x0000000406047291 */ /* 0x000fe2000f8ec0ff */
[----:B-1----:R-:W-:-:S13]  /*00b0*/  ISETP.NE.AND P1, PT, R0, RZ, PT ;  /* 0x000000ff0000720c */ /* 0x002fda0003f25270 */
[----:B------:R-:W-:Y:S05]  /*00c0*/  @P1 BRA `(.L_x_1) ;  /* 0x00000000007c1947 */ /* 0x000fea0003800000 */
[----:B------:R-:W-:-:S13]  /*00d0*/  ELECT P1, URZ, PT ;  /* 0x0000000000ff782f */ /* 0x000fda0003820000 */
[----:B------:R-:W-:Y:S05]  /*00e0*/  @!P1 BRA `(.L_x_2) ;  /* 0x0000000000849947 */ /* 0x000fea0003800000 */
[----:B------:R-:W-:Y:S01]  /*00f0*/  UMOV UR5, 0x8 ;  /* 0x0000000800057882 */ /* 0x000fe20000000000 */
[----:B------:R-:W-:Y:S01]  /*0100*/  HFMA2 R4, -RZ, RZ, 0, 5.9604644775390625e-08 ;  /* 0x00000001ff047431 */ /* 0x000fe200000001ff */
[----:B------:R-:W-:-:S03]  /*0110*/  MOV R5, 0xff ;  /* 0x000000ff00057802 */ /* 0x000fc60000000f00 */
[----:B------:R-:W-:Y:S04]  /*0120*/  DEPBAR.LE SB1, 0x36 ;  /* 0x00009d800000791a */ /* 0x000fe80000000000 */
[----:B------:R-:W1:Y:S02]  /*0130*/  UTCATOMSWS.FIND_AND_SET.ALIGN UP0, UR5, UR5 ;  /* 0x00000005000575e3 */ /* 0x000e640008000800 */
[----:B-1----:R-:W-:-:S04]  /*0140*/  PLOP3.LUT P1, PT, PT, PT, UP0, 0x80, 0x8 ;  /* 0x000000000008781c */ /* 0x002fc80003f2f008 */
[----:B------:R-:W-:-:S04]  /*0150*/  SEL R0, RZ, 0xffffffff, !P1 ;  /* 0xffffffffff007807 */ /* 0x000fc80004800000 */
[----:B------:R-:W-:Y:S02]  /*0160*/  ISETP.NE.AND P1, PT, R0, RZ, PT ;  /* 0x000000ff0000720c */ /* 0x000fe40003f25270 */
[----:B------:R-:W-:-:S11]  /*0170*/  MOV R0, UR5 ;  /* 0x0000000500007c02 */ /* 0x000fd60008000f00 */
[----:B------:R-:W-:Y:S05]  /*0180*/  @P1 BRA `(.L_x_3) ;  /* 0x0000000000241947 */ /* 0x000fea0003800000 */
.L_x_4:
[----:B------:R-:W-:Y:S05]  /*0190*/  NANOSLEEP 0x64 ;  /* 0x000000640000795d */ /* 0x000fea0003800000 */
[----:B------:R-:W-:-:S05]  /*01a0*/  UMOV UR5, 0x8 ;  /* 0x0000000800057882 */ /* 0x000fca0000000000 */
[----:B------:R-:W-:Y:S04]  /*01b0*/  DEPBAR.LE SB1, 0x36 ;  /* 0x00009d800000791a */ /* 0x000fe80000000000 */
[----:B------:R-:W1:Y:S02]  /*01c0*/  UTCATOMSWS.FIND_AND_SET.ALIGN UP0, UR5, UR5 ;  /* 0x00000005000575e3 */ /* 0x000e640008000800 */
[----:B-1----:R-:W-:-:S04]  /*01d0*/  PLOP3.LUT P1, PT, PT, PT, UP0, 0x80, 0x8 ;  /* 0x000000000008781c */ /* 0x002fc80003f2f008 */
[----:B------:R-:W-:-:S04]  /*01e0*/  SEL R0, RZ, 0xffffffff, !P1 ;  /* 0xffffffffff007807 */ /* 0x000fc80004800000 */
[----:B------:R-:W-:Y:S02]  /*01f0*/  ISETP.NE.AND P1, PT, R0, RZ, PT ;  /* 0x000000ff0000720c */ /* 0x000fe40003f25270 */
[----:B------:R-:W-:-:S11]  /*0200*/  MOV R0, UR5 ;  /* 0x0000000500007c02 */ /* 0x000fd60008000f00 */
[----:B------:R-:W-:Y:S05]  /*0210*/  @!P1 BRA `(.L_x_4) ;  /* 0xfffffffc00dc9947 */ /* 0x000fea000383ffff */
.L_x_3:
[----:B------:R-:W-:Y:S01]  /*0220*/  IADD3 R3, PT, PT, R0, 0x10, RZ ;  /* 0x0000001000037810 */ /* 0x000fe20007ffe0ff */
[----:B------:R-:W-:Y:S01]  /*0230*/  UMOV UR5, 0x50 ;  /* 0x0000005000057882 */ /* 0x000fe20000000000 */
[----:B------:R-:W-:Y:S01]  /*0240*/  SHF.L.U32 R2, R5, R0, RZ ;  /* 0x0000000005027219 */ /* 0x000fe200000006ff */
[----:B------:R-:W-:Y:S01]  /*0250*/  ULEA UR5, UR6, UR5, 0x18 ;  /* 0x0000000506057291 */ /* 0x000fe2000f8ec0ff */
[----:B------:R-:W-:Y:S02]  /*0260*/  SHF.L.U32 R3, R4, R3, RZ ;  /* 0x0000000304037219 */ /* 0x000fe400000006ff */
[----:B------:R-:W-:Y:S02]  /*0270*/  SHF.L.U32 R0, R0, 0x5, RZ ;  /* 0x0000000500007819 */ /* 0x000fe400000006ff */
[----:B------:R-:W-:-:S05]  /*0280*/  LOP3.LUT R2, R3, R2, RZ, 0xfc, !PT ;  /* 0x0000000203027212 */ /* 0x000fca00078efcff */
[----:B------:R1:W-:Y:S04]  /*0290*/  ATOMS.OR RZ, [UR5], R2 ;  /* 0x00000002ffff798c */ /* 0x0003e8000b000005 */
[----:B------:R1:W-:Y:S01]  /*02a0*/  STS [UR4], R0 ;  /* 0x00000000ff007988 */ /* 0x0003e20008000804 */
[----:B------:R-:W-:Y:S05]  /*02b0*/  BRA `(.L_x_2) ;  /* 0x0000000000107947 */ /* 0x000fea0003800000 */
.L_x_1:
[----:B------:R-:W-:Y:S02]  /*02c0*/  MOV R0, 0xffffffff ;  /* 0xffffffff00007802 */ /* 0x000fe40000000f00 */
[----:B------:R-:W-:-:S03]  /*02d0*/  MOV R2, 0x300 ;  /* 0x0000030000027802 */ /* 0x000fc60000000f00 */
[----:B------:R1:W-:Y:S04]  /*02e0*/  STS [UR4], R0 ;  /* 0x00000000ff007988 */ /* 0x0003e80008000804 */
[----:B01----:R-:W-:Y:S05]  /*02f0*/  CALL.REL.NOINC `($__internal_1_$__cuda_sm10x_tcgen05_guardrail_trap_phase_invalid_during_alloc) ;  /* 0x000000b000907944 */ /* 0x003fea0003c00000 */
.L_x_2:
[----:B------:R-:W-:Y:S05]  /*0300*/  WARPSYNC.ALL ;  /* 0x0000000000007948 */ /* 0x000fea0003800000 */
[----:B------:R-:W-:Y:S01]  /*0310*/  NOP ;  /* 0x0000000000007918 */ /* 0x000fe20000000000 */
.L_x_0:
[----:B------:R-:W2:Y:S01]  /*0320*/  S2R R3, SR_CTAID.X ;  /* 0x0000000000037919 */ /* 0x000ea20000002500 */
[----:B------:R-:W3:Y:S01]  /*0330*/  S2UR UR10, SR_CTAID.Y ;  /* 0x00000000000a79c3 */ /* 0x000ee20000002600 */
[----:B------:R-:W3:Y:S01]  /*0340*/  LDCU.64 UR4, c[0x0][0x3b0] ;  /* 0x00007600ff0477ac */ /* 0x000ee20008000a00 */
[----:B-1----:R-:W-:Y:S01]  /*0350*/  LOP3.LUT R0, R68, 0x7f, RZ, 0xc0, !PT ;  /* 0x0000007f44007812 */ /* 0x002fe200078ec0ff */
[----:B------:R-:W1:Y:S05]  /*0360*/  LDCU.64 UR6, c[0x0][0x3b0] ;  /* 0x00007600ff0677ac */ /* 0x000e6a0008000a00 */
[----:B------:R-:W4:Y:S01]  /*0370*/  LDC.64 R8, c[0x0][0x380] ;  /* 0x0000e000ff087b82 */ /* 0x000f220000000a00 */
[----:B------:R-:W-:Y:S01]  /*0380*/  UMOV UR11, 0x400 ;  /* 0x00000400000b7882 */ /* 0x000fe20000000000 */
[----:B------:R-:W0:Y:S06]  /*0390*/  LDCU.64 UR32, c[0x0][0x358] ;  /* 0x00006b00ff2077ac */ /* 0x000e2c0008000a00 */
[----:B------:R-:W0:Y:S08]  /*03a0*/  S2UR UR8, SR_CgaCtaId ;  /* 0x00000000000879c3 */ /* 0x000e300000008800 */
[----:B------:R-:W4:Y:S01]  /*03b0*/  LDC.64 R124, c[0x0][0x380] ;  /* 0x0000e000ff7c7b82 */ /* 0x000f220000000a00 */
[----:B---3--:R-:W-:-:S02]  /*03c0*/  UIMAD UR4, UR10, UR4, URZ ;  /* 0x000000040a0472a4 */ /* 0x008fc4000f8e02ff */
[----:B-1----:R-:W-:Y:S02]  /*03d0*/  UIMAD UR6, UR10, UR6, URZ ;  /* 0x000000060a0672a4 */ /* 0x002fe4000f8e02ff */
[----:B------:R-:W-:Y:S01]  /*03e0*/  USHF.L.U32 UR9, UR4, 0x1, URZ ;  /* 0x0000000104097899 */ /* 0x000fe200080006ff */
[----:B--2---:R-:W-:Y:S02]  /*03f0*/  LEA R0, R3, R0, 0x7 ;  /* 0x0000000003007211 */ /* 0x004fe400078e38ff */
[----:B------:R-:W1:Y:S03]  /*0400*/  LDC R133, c[0x0][0x3b8] ;  /* 0x0000ee00ff857b82 */ /* 0x000e660000000800 */
[C---:B------:R-:W-:Y:S01]  /*0410*/  IMAD R2, R0.reuse, UR5, RZ ;  /* 0x0000000500027c24 */ /* 0x040fe2000f8e02ff */
[----:B------:R-:W-:Y:S01]  /*0420*/  UIMAD.WIDE UR4, UR4, 0x2, URZ ;  /* 0x00000002040478a5 */ /* 0x000fe2000f8e02ff */
[----:B------:R-:W-:Y:S01]  /*0430*/  IMAD R4, R0, UR7, RZ ;  /* 0x0000000700047c24 */ /* 0x000fe2000f8e02ff */
[----:B------:R-:W-:Y:S01]  /*0440*/  USHF.L.U32 UR7, UR6, 0x1, URZ ;  /* 0x0000000106077899 */ /* 0x000fe200080006ff */
[C---:B------:R-:W-:Y:S01]  /*0450*/  IMAD.HI R6, R2.reuse, 0x2, RZ ;  /* 0x0000000202067827 */ /* 0x040fe200078e02ff */
[----:B------:R-:W-:Y:S01]  /*0460*/  SHF.L.U32 R3, R2, 0x1, RZ ;  /* 0x0000000102037819 */ /* 0x000fe200000006ff */
[----:B0-----:R-:W-:Y:S01]  /*0470*/  ULEA UR11, UR8, UR11, 0x18 ;  /* 0x0000000b080b7291 */ /* 0x001fe2000f8ec0ff */
[----:B------:R-:W-:Y:S01]  /*0480*/  BAR.SYNC.DEFER_BLOCKING 0x0 ;  /* 0x0000000000007b1d */ /* 0x000fe20000010000 */
[----:B------:R-:W-:-:S02]  /*0490*/  SHF.L.U32 R5, R4, 0x1, RZ ;  /* 0x0000000104057819 */ /* 0x000fc400000006ff */
[----:B----4-:R-:W-:Y:S01]  /*04a0*/  IADD3 R2, P2, P1, R3, UR9, R8 ;  /* 0x0000000903027c10 */ /* 0x010fe2000f95e008 */
[----:B------:R-:W-:-:S03]  /*04b0*/  IMAD.HI R4, R4, 0x2, RZ ;  /* 0x0000000204047827 */ /* 0x000fc600078e02ff */
[----:B------:R-:W-:Y:S01]  /*04c0*/  IADD3.X R3, PT, PT, R6, UR5, R9, P2, P1 ;  /* 0x0000000506037c10 */ /* 0x000fe200097e2409 */
[----:B------:R-:W-:Y:S01]  /*04d0*/  UIMAD.WIDE UR4, UR6, 0x2, URZ ;  /* 0x00000002060478a5 */ /* 0x000fe2000f8e02ff */
[----:B------:R-:W-:Y:S01]  /*04e0*/  IADD3 R124, P1, P2, R5, UR7, R124 ;  /* 0x00000007057c7c10 */ /* 0x000fe2000fa3e07c */
[----:B-1----:R-:W-:-:S04]  /*04f0*/  IMAD R5, R133, 0x42, RZ ;  /* 0x0000004285057824 */ /* 0x002fc800078e02ff */
[----:B------:R-:W-:Y:S01]  /*0500*/  IADD3.X R134, PT, PT, R4, UR5, R125, P1, P2 ;  /* 0x0000000504867c10 */ /* 0x000fe20008fe447d */
[C---:B------:R-:W-:Y:S02]  /*0510*/  IMAD R7, R133.reuse, 0x44, RZ ;  /* 0x0000004485077824 */ /* 0x040fe400078e02ff */
[----:B------:R-:W-:Y:S01]  /*0520*/  IMAD R9, R133, 0x46, RZ ;  /* 0x0000004685097824 */ /* 0x000fe200078e02ff */
[-C--:B------:R-:W-:Y:S01]  /*0530*/  IADD3 RZ, P1, PT, R5, R124.reuse, RZ ;  /* 0x0000007c05ff7210 */ /* 0x080fe20007f3e0ff */
[C---:B------:R-:W-:Y:S01]  /*0540*/  IMAD R18, R133.reuse, 0x14, RZ ;  /* 0x0000001485127824 */ /* 0x040fe200078e02ff */
[C---:B------:R-:W-:Y:S02]  /*0550*/  SHF.L.U32 R5, R133.reuse, 0x3, RZ ;  /* 0x0000000385057819 */ /* 0x040fe400000006ff */
[C---:B------:R-:W-:Y:S01]  /*0560*/  SHF.L.U32 R24, R133.reuse, 0x5, RZ ;  /* 0x0000000585187819 */ /* 0x040fe200000006ff */
[C---:B------:R-:W-:Y:S01]  /*0570*/  IMAD R28, R133.reuse, 0x28, RZ ;  /* 0x00000028851c7824 */ /* 0x040fe200078e02ff */
[-C--:B------:R-:W-:Y:S01]  /*0580*/  LEA R64, P2, R133, R124.reuse, 0x4 ;  /* 0x0000007c85407211 */ /* 0x080fe200078420ff */
[----:B------:R-:W0:Y:S01]  /*0590*/  LDS R132, [UR11] ;  /* 0x0000000bff847984 */ /* 0x000e220008000800 */
[-C--:B------:R-:W-:Y:S01]  /*05a0*/  IADD3 RZ, P4, PT, R7, R124.reuse, RZ ;  /* 0x0000007c07ff7210 */ /* 0x080fe20007f9e0ff */
[----:B------:R-:W-:Y:S01]  /*05b0*/  IMAD R83, R133, 0x50, RZ ;  /* 0x0000005085537824 */ /* 0x000fe200078e02ff */
[-C--:B------:R-:W-:Y:S01]  /*05c0*/  IADD3 RZ, P5, PT, R9, R124.reuse, RZ ;  /* 0x0000007c09ff7210 */ /* 0x080fe20007fbe0ff */
[----:B------:R-:W-:Y:S01]  /*05d0*/  BAR.SYNC.DEFER_BLOCKING 0x0 ;  /* 0x0000000000007b1d */ /* 0x000fe20000010000 */
[C---:B------:R-:W-:Y:S01]  /*05e0*/  SHF.L.U32 R7, R133.reuse, 0x4, RZ ;  /* 0x0000000485077819 */ /* 0x040fe200000006ff */
[C---:B------:R-:W-:Y:S01]  /*05f0*/  IMAD R9, R133.reuse, 0xa, RZ ;  /* 0x0000000a85097824 */ /* 0x040fe200078e02ff */
[----:B------:R-:W-:-:S02]  /*0600*/  LEA RZ, P6, R133, R124, 0x5 ;  /* 0x0000007c85ff7211 */ /* 0x000fc400078c28ff */
[----:B------:R-:W-:Y:S01]  /*0610*/  LEA.HI.X.SX32 R65, R5, R134, 0x1, P2 ;  /* 0x0000008605417211 */ /* 0x000fe200010f0eff */
[C---:B------:R-:W-:Y:S01]  /*0620*/  IMAD R31, R133.reuse, 0x30, RZ ;  /* 0x00000030851f7824 */ /* 0x040fe200078e02ff */
[C---:B------:R-:W-:Y:S01]  /*0630*/  LEA RZ, P2, R133.reuse, R124, 0x6 ;  /* 0x0000007c85ff7211 */ /* 0x040fe200078430ff */
[----:B------:R-:W-:Y:S01]  /*0640*/  IMAD R87, R133, 0x60, RZ ;  /* 0x0000006085577824 */ /* 0x000fe200078e02ff */
[----:B------:R-:W-:Y:S01]  /*0650*/  LEA.HI.X.SX32 R5, R7, R134, 0x1, P6 ;  /* 0x0000008607057211 */ /* 0x000fe200030f0eff */
[C---:B------:R-:W-:Y:S01]  /*0660*/  IMAD R20, R133.reuse, 0x18, RZ ;  /* 0x0000001885147824 */ /* 0x040fe200078e02ff */
[CC--:B------:R-:W-:Y:S01]  /*0670*/  LEA R8, R133.reuse, R133.reuse, 0x2 ;  /* 0x0000008585087211 */ /* 0x0c0fe200078e10ff */
[----:B------:R-:W-:Y:S01]  /*0680*/  IMAD R67, R133, 0x70, RZ ;  /* 0x0000007085437824 */ /* 0x000fe200078e02ff */
[----:B------:R-:W-:Y:S01]  /*0690*/  IADD3 R76, P6, PT, R9, R124, RZ ;  /* 0x0000007c094c7210 */ /* 0x000fe20007fde0ff */
[C---:B------:R-:W-:Y:S01]  /*06a0*/  IMAD R71, R133.reuse, 0x52, RZ ;  /* 0x0000005285477824 */ /* 0x040fe200078e02ff */
[----:B------:R-:W-:Y:S01]  /*06b0*/  LEA.HI.X.SX32 R7, R24, R134, 0x1, P2 ;  /* 0x0000008618077211 */ /* 0x000fe200010f0eff */
[C---:B------:R-:W-:Y:S01]  /*06c0*/  IMAD R11, R133.reuse, 0x48, RZ ;  /* 0x00000048850b7824 */ /* 0x040fe200078e02ff */
[----:B------:R-:W-:Y:S01]  /*06d0*/  IADD3 R78, P2, PT, R18, R124, RZ ;  /* 0x0000007c124e7210 */ /* 0x000fe20007f5e0ff */
[C---:B------:R-:W-:Y:S01]  /*06e0*/  IMAD R16, R133.reuse, 0x12, RZ ;  /* 0x0000001285107824 */ /* 0x040fe200078e02ff */
[----:B------:R-:W-:Y:S01]  /*06f0*/  LEA.HI.X.SX32 R77, R8, R134, 0x1, P6 ;  /* 0x00000086084d7211 */ /* 0x000fe200030f0eff */
[C---:B------:R-:W-:Y:S01]  /*0700*/  IMAD R59, R133.reuse, 0x38, RZ ;  /* 0x00000038853b7824 */ /* 0x040fe200078e02ff */
[----:B------:R-:W-:Y:S01]  /*0710*/  IADD3 R80, P6, PT, R28, R124, RZ ;  /* 0x0000007c1c507210 */ /* 0x000fe20007fde0ff */
[----:B------:R-:W-:Y:S01]  /*0720*/  IMAD R30, R133, 0x29, RZ ;  /* 0x00000029851e7824 */ /* 0x000fe200078e02ff */
[----:B------:R-:W-:Y:S01]  /*0730*/  LEA.HI.X.SX32 R79, R9, R134, 0x1, P2 ;  /* 0x00000086094f7211 */ /* 0x000fe200010f0eff */
[----:B------:R-:W-:Y:S01]  /*0740*/  IMAD R39, R133, 0x62, RZ ;  /* 0x0000006285277824 */ /* 0x000fe200078e02ff */
[----:B------:R-:W-:Y:S01]  /*0750*/  IADD3 R82, P2, PT, R83, R124, RZ ;  /* 0x0000007c53527210 */ /* 0x000fe20007f5e0ff */
[----:B------:R-:W-:Y:S01]  /*0760*/  IMAD R26, R133, 0x22, RZ ;  /* 0x00000022851a7824 */ /* 0x000fe200078e02ff */
[----:B------:R-:W-:Y:S01]  /*0770*/  LEA.HI.X.SX32 R81, R18, R134, 0x1, P6 ;  /* 0x0000008612517211 */ /* 0x000fe200030f0eff */
[----:B------:R1:W5:Y:S01]  /*0780*/  LDG.E.U16 R2, desc[UR32][R2.64] ;  /* 0x0000002002027981 */ /* 0x000362000c1e1500 */
[----:B------:R-:W-:Y:S01]  /*0790*/  IADD3 R84, P6, PT, R31, R124, RZ ;  /* 0x0000007c1f547210 */ /* 0x000fe20007fde0ff */
[C---:B------:R-:W-:Y:S01]  /*07a0*/  IMAD R32, R133.reuse, 0x31, RZ ;  /* 0x0000003185207824 */ /* 0x040fe200078e02ff */
[----:B------:R-:W-:Y:S01]  /*07b0*/  LEA.HI.X.SX32 R83, R28, R134, 0x1, P2 ;  /* 0x000000861c537211 */ /* 0x000fe200010f0eff */
[----:B------:R-:W-:Y:S01]  /*07c0*/  IMAD R33, R133, 0x32, RZ ;  /* 0x0000003285217824 */ /* 0x000fe200078e02ff */
[----:B------:R-:W-:Y:S01]  /*07d0*/  IADD3 R86, P2, PT, R87, R124, RZ ;  /* 0x0000007c57567210 */ /* 0x000fe20007f5e0ff */
[C---:B------:R-:W-:Y:S01]  /*07e0*/  IMAD R49, R133.reuse, 0x72, RZ ;  /* 0x0000007285317824 */ /* 0x040fe200078e02ff */
[CC--:B------:R-:W-:Y:S01]  /*07f0*/  LEA R25, R133.reuse, R133.reuse, 0x5 ;  /* 0x0000008585197211 */ /* 0x0c0fe200078e28ff */
[C---:B------:R-:W-:Y:S01]  /*0800*/  IMAD R19, R133.reuse, 0x19, RZ ;  /* 0x0000001985137824 */ /* 0x040fe200078e02ff */
[----:B------:R-:W-:Y:S01]  /*0810*/  LEA.HI.X.SX32 R85, R20, R134, 0x1, P6 ;  /* 0x0000008614557211 */ /* 0x000fe200030f0eff */
[----:B------:R-:W-:Y:S01]  /*0820*/  IMAD R34, R133, 0x39, RZ ;  /* 0x0000003985227824 */ /* 0x000fe200078e02ff */
[----:B------:R-:W-:Y:S01]  /*0830*/  IADD3 R66, P6, PT, R67, R124, RZ ;  /* 0x0000007c43427210 */ /* 0x000fe20007fde0ff */
[----:B------:R-:W-:Y:S01]  /*0840*/  IMAD R35, R133, 0x54, RZ ;  /* 0x0000005485237824 */ /* 0x000fe200078e02ff */
[----:B------:R-:W-:Y:S01]  /*0850*/  LEA.HI.X.SX32 R87, R31, R134, 0x1, P2 ;  /* 0x000000861f577211 */ /* 0x000fe200010f0eff */
[----:B------:R-:W-:Y:S01]  /*0860*/  IMAD R51, R133, 0x64, RZ ;  /* 0x0000006485337824 */ /* 0x000fe200078e02ff */
[-C--:B------:R-:W-:Y:S01]  /*0870*/  IADD3 R70, P2, PT, R71, R124.reuse, RZ ;  /* 0x0000007c47467210 */ /* 0x080fe20007f5e0ff */
[----:B------:R-:W-:Y:S01]  /*0880*/  IMAD R95, R133, 0x24, RZ ;  /* 0x00000024855f7824 */ /* 0x000fe200078e02ff */
[----:B------:R-:W-:Y:S01]  /*0890*/  IADD3 RZ, P3, PT, R11, R124, RZ ;  /* 0x0000007c0bff7210 */ /* 0x000fe20007f7e0ff */
[----:B------:R-:W-:Y:S01]  /*08a0*/  IMAD R96, R133, 0x2a, RZ ;  /* 0x0000002a85607824 */ /* 0x000fe200078e02ff */
[----:B------:R-:W-:Y:S01]  /*08b0*/  LEA.HI.X.SX32 R9, R25, R134, 0x1, P1 ;  /* 0x0000008619097211 */ /* 0x000fe200008f0eff */
[C---:B------:R-:W-:Y:S01]  /*08c0*/  IMAD R22, R133.reuse, 0x1a, RZ ;  /* 0x0000001a85167824 */ /* 0x040fe200078e02ff */
[CC--:B------:R-:W-:Y:S01]  /*08d0*/  LEA R11, R133.reuse, R133.reuse, 0x3 ;  /* 0x00000085850b7211 */ /* 0x0c0fe200078e18ff */
[C---:B------:R-:W-:Y:S01]  /*08e0*/  IMAD R53, R133.reuse, 0x74, RZ ;  /* 0x0000007485357824 */ /* 0x040fe200078e02ff */
[----:B------:R-:W-:Y:S01]  /*08f0*/  IADD3 R40, P1, PT, R16, R124, RZ ;  /* 0x0000007c10287210 */ /* 0x000fe20007f3e0ff */
[C---:B------:R-:W-:Y:S01]  /*0900*/  IMAD R37, R133.reuse, 0x56, RZ ;  /* 0x0000005685257824 */ /* 0x040fe200078e02ff */
[C---:B-1----:R-:W-:Y:S01]  /*0910*/  SHF.L.U32 R3, R133.reuse, 0x1, RZ ;  /* 0x0000000185037819 */ /* 0x042fe200000006ff */
[----:B------:R-:W-:Y:S01]  /*0920*/  IMAD R13, R133, 0xd, RZ ;  /* 0x0000000d850d7824 */ /* 0x000fe200078e02ff */
[----:B------:R-:W-:Y:S01]  /*0930*/  LEA.HI.X.SX32 R67, R59, R134, 0x1, P6 ;  /* 0x000000863b437211 */ /* 0x000fe200030f0eff */
[----:B------:R-:W-:Y:S01]  /*0940*/  IMAD R61, R133, 0x66, RZ ;  /* 0x00000066853d7824 */ /* 0x000fe200078e02ff */
[----:B------:R-:W-:Y:S01]  /*0950*/  IADD3 R38, P6, PT, R39, R124, RZ ;  /* 0x0000007c27267210 */ /* 0x000fe20007fde0ff */
[C---:B------:R-:W-:Y:S01]  /*0960*/  IMAD R27, R133.reuse, 0x23, RZ ;  /* 0x00000023851b7824 */ /* 0x040fe200078e02ff */
[----:B------:R-:W-:Y:S01]  /*0970*/  LEA.HI.X.SX32 R71, R30, R134, 0x1, P2 ;  /* 0x000000861e477211 */ /* 0x000fe200010f0eff */
[C---:B------:R-:W-:Y:S01]  /*0980*/  IMAD R55, R133.reuse, 0x2b, RZ ;  /* 0x0000002b85377824 */ /* 0x040fe200078e02ff */
[CC--:B------:R-:W-:Y:S01]  /*0990*/  LEA R14, R133.reuse, R133.reuse, 0x4 ;  /* 0x00000085850e7211 */ /* 0x0c0fe200078e20ff */
[C---:B------:R-:W-:Y:S01]  /*09a0*/  IMAD R10, R133.reuse, 0x6, RZ ;  /* 0x00000006850a7824 */ /* 0x040fe200078e02ff */
[----:B------:R-:W-:Y:S01]  /*09b0*/  IADD3 R42, P2, PT, R26, R124, RZ ;  /* 0x0000007c1a2a7210 */ /* 0x000fe20007f5e0ff */
[----:B------:R-:W-:Y:S01]  /*09c0*/  IMAD R75, R133, 0x16, RZ ;  /* 0x00000016854b7824 */ /* 0x000fe200078e02ff */
[----:B------:R-:W-:Y:S01]  /*09d0*/  LEA.HI.X.SX32 R41, R11, R134, 0x1, P1 ;  /* 0x000000860b297211 */ /* 0x000fe200008f0eff */
[----:B------:R-:W-:Y:S01]  /*09e0*/  IMAD R57, R133, 0x33, RZ ;  /* 0x0000003385397824 */ /* 0x000fe200078e02ff */
[----:B------:R-:W-:Y:S01]  /*09f0*/  IADD3 R46, P1, PT, R3, R124, RZ ;  /* 0x0000007c032e7210 */ /* 0x000fe20007f3e0ff */
[C---:B------:R-:W-:Y:S01]  /*0a00*/  IMAD R104, R133.reuse, 0x34, RZ ;  /* 0x0000003485687824 */ /* 0x040fe200078e02ff */
        /* <DEDUP_REMOVED lines=8> */
[C---:B------:R-:W-:Y:S01]  /*0a90*/  LEA.HI.X.SX32 R47, R133.reuse, R134, 0x1, P1 ;  /* 0x00000086852f7211 */ /* 0x040fe200008f0eff */
[C---:B------:R-:W-:Y:S01]  /*0aa0*/  IMAD R17, R133.reuse, 0x13, RZ ;  /* 0x0000001385117824 */ /* 0x040fe200078e02ff */
[C---:B------:R-:W-:Y:S01]  /*0ab0*/  LEA R50, P1, R133.reuse, R124, 0x2 ;  /* 0x0000007c85327211 */ /* 0x040fe200078210ff */
        /* <DEDUP_REMOVED lines=8> */
[----:B------:R-:W-:Y:S01]  /*0b40*/  IMAD R73, R133, 0x58, RZ ;  /* 0x0000005885497824 */ /* 0x000fe200078e02ff */
[----:B------:R-:W-:Y:S01]  /*0b50*/  LEA.HI.X.SX32 R51, R3, R134, 0x1, P1 ;  /* 0x0000008603337211 */ /* 0x000fe200008f0eff */
[----:B------:R-:W-:Y:S01]  /*0b60*/  IMAD R62, R133, 0x3b, RZ ;  /* 0x0000003b853e7824 */ /* 0x000fe200078e02ff */
[----:B------:R-:W-:Y:S01]  /*0b70*/  IADD3 R52, P1, PT, R95, R124, RZ ;  /* 0x0000007c5f347210 */ /* 0x000fe20007f3e0ff */
[C---:B------:R-:W-:Y:S01]  /*0b80*/  IMAD R63, R133.reuse, 0x1c, RZ ;  /* 0x0000001c853f7824 */ /* 0x040fe200078e02ff */
[-C--:B------:R-:W-:Y:S01]  /*0b90*/  LEA.HI.X.SX32 R31, R96, R134.reuse, 0x1, P6 ;  /* 0x00000086601f7211 */ /* 0x080fe200030f0eff */
[C---:B------:R-:W-:Y:S01]  /*0ba0*/  IMAD R89, R133.reuse, 0x68, RZ ;  /* 0x0000006885597824 */ /* 0x040fe200078e02ff */
[----:B------:R-:W-:Y:S01]  /*0bb0*/  LEA.HI.X.SX32 R11, R26, R134, 0x1, P4 ;  /* 0x000000861a0b7211 */ /* 0x000fe200020f0eff */
[C---:B------:R-:W-:Y:S01]  /*0bc0*/  IMAD R102, R133.reuse, 0x2c, RZ ;  /* 0x0000002c85667824 */ /* 0x040fe200078e02ff */
[-C--:B------:R-:W-:Y:S01]  /*0bd0*/  IADD3 R34, P6, PT, R22, R124.reuse, RZ ;  /* 0x0000007c16227210 */ /* 0x080fe20007fde0ff */
        /* <DEDUP_REMOVED lines=10> */
[----:B------:R-:W-:Y:S01]  /*0c80*/  IMAD R139, R133, 0x6a, RZ ;  /* 0x0000006a858b7824 */ /* 0x000fe200078e02ff */
[-C--:B------:R-:W-:Y:S01]  /*0c90*/  LEA.HI.X.SX32 R13, R27, R134.reuse, 0x1, P5 ;  /* 0x000000861b0d7211 */ /* 0x080fe200028f0eff */
[----:B------:R-:W-:Y:S01]  /*0ca0*/  IMAD R103, R133, 0x2d, RZ ;  /* 0x0000002d85677824 */ /* 0x000fe200078e02ff */
[----:B------:R-:W-:Y:S01]  /*0cb0*/  LEA.HI.X.SX32 R25, R55, R134, 0x1, P1 ;  /* 0x0000008637197211 */ /* 0x000fe200008f0eff */
[C---:B------:R-:W-:Y:S01]  /*0cc0*/  IMAD R94, R133.reuse, 0x15, RZ ;  /* 0x00000015855e7824 */ /* 0x040fe200078e02ff */
[CC--:B------:R-:W-:Y:S01]  /*0cd0*/  LEA R4, R133.reuse, R133.reuse, 0x1 ;  /* 0x0000008585047211 */ /* 0x0c0fe200078e08ff */
[C---:B------:R-:W-:Y:S01]  /*0ce0*/  IMAD R105, R133.reuse, 0x35, RZ ;  /* 0x0000003585697824 */ /* 0x040fe200078e02ff */
[-C--:B------:R-:W-:Y:S01]  /*0cf0*/  IADD3 R54, P5, PT, R10, R124.reuse, RZ ;  /* 0x0000007c0a367210 */ /* 0x080fe20007fbe0ff */
[----:B------:R-:W-:Y:S01]  /*0d00*/  IMAD R119, R133, 0x2e, RZ ;  /* 0x0000002e85777824 */ /* 0x000fe200078e02ff */
[----:B------:R-:W-:Y:S01]  /*0d10*/  IADD3 R56, P1, PT, R75, R124, RZ ;  /* 0x0000007c4b387210 */ /* 0x000fe20007f3e0ff */
[----:B------:R-:W-:Y:S01]  /*0d20*/  IMAD R99, R133, 0x1d, RZ ;  /* 0x0000001d85637824 */ /* 0x000fe200078e02ff */
[-C--:B------:R-:W-:Y:S01]  /*0d30*/  LEA.HI.X.SX32 R33, R33, R134.reuse, 0x1, P2 ;  /* 0x0000008621217211 */ /* 0x080fe200010f0eff */
[----:B------:R-:W-:Y:S01]  /*0d40*/  IMAD R145, R133, 0x7a, RZ ;  /* 0x0000007a85917824 */ /* 0x000fe200078e02ff */
[----:B------:R-:W-:Y:S01]  /*0d50*/  LEA.HI.X.SX32 R27, R57, R134, 0x1, P6 ;  /* 0x00000086391b7211 */ /* 0x000fe200030f0eff */
[C---:B------:R-:W-:Y:S01]  /*0d60*/  IMAD R125, R133.reuse, 0x3e, RZ ;  /* 0x0000003e857d7824 */ /* 0x040fe200078e02ff */
[-C--:B------:R-:W-:Y:S01]  /*0d70*/  IADD3 R36, P2, PT, R104, R124.reuse, RZ ;  /* 0x0000007c68247210 */ /* 0x080fe20007f5e0ff */
[----:B------:R-:W-:Y:S01]  /*0d80*/  IMAD R127, R133, 0x4c, RZ ;  /* 0x0000004c857f7824 */ /* 0x000fe200078e02ff */
[----:B------:R-:W-:Y:S01]  /*0d90*/  IADD3 R58, P6, PT, R111, R124, RZ ;  /* 0x0000007c6f3a7210 */ /* 0x000fe20007fde0ff */
[C---:B------:R-:W-:Y:S01]  /*0da0*/  IMAD R129, R133.reuse, 0x4e, RZ ;  /* 0x0000004e85817824 */ /* 0x040fe200078e02ff */
[----:B------:R-:W-:Y:S01]  /*0db0*/  LEA.HI.X.SX32 R19, R98, R134, 0x1, P4 ;  /* 0x0000008662137211 */ /* 0x000fe200020f0eff */
[C---:B------:R-:W-:Y:S01]  /*0dc0*/  IMAD R101, R133.reuse, 0x25, RZ ;  /* 0x0000002585657824 */ /* 0x040fe200078e02ff */
[----:B------:R-:W-:Y:S01]  /*0dd0*/  IADD3 R14, P4, PT, R20, R124, RZ ;  /* 0x0000007c140e7210 */ /* 0x000fe20007f9e0ff */
[C---:B------:R-:W-:Y:S01]  /*0de0*/  IMAD R107, R133.reuse, 0x17, RZ ;  /* 0x00000017856b7824 */ /* 0x040fe200078e02ff */
[-C--:B------:R-:W-:Y:S01]  /*0df0*/  LEA.HI.X.SX32 R55, R4, R134.reuse, 0x1, P5 ;  /* 0x0000008604377211 */ /* 0x080fe200028f0eff */
[----:B------:R-:W-:Y:S01]  /*0e00*/  IMAD R135, R133, 0x5c, RZ ;  /* 0x0000005c85877824 */ /* 0x000fe200078e02ff */
[----:B------:R-:W-:Y:S01]  /*0e10*/  LEA.HI.X.SX32 R57, R15, R134, 0x1, P1 ;  /* 0x000000860f397211 */ /* 0x000fe200008f0eff */
[----:B------:R-:W-:Y:S01]  /*0e20*/  IMAD R113, R133, 0x3d, RZ ;  /* 0x0000003d85717824 */ /* 0x000fe200078e02ff */
[-C--:B------:R-:W-:Y:S01]  /*0e30*/  IADD3 R60, P5, PT, R123, R124.reuse, RZ ;  /* 0x0000007c7b3c7210 */ /* 0x080fe20007fbe0ff */
[----:B------:R-:W-:Y:S01]  /*0e40*/  IMAD R141, R133, 0x6c, RZ ;  /* 0x0000006c858d7824 */ /* 0x000fe200078e02ff */
        /* <DEDUP_REMOVED lines=9> */
[----:B------:R-:W-:Y:S01]  /*0ee0*/  IMAD R149, R133, 0x7e, RZ ;  /* 0x0000007e85957824 */ /* 0x000fe200078e02ff */
[-C--:B------:R-:W-:Y:S01]  /*0ef0*/  LEA.HI.X.SX32 R15, R21, R134.reuse, 0x1, P4 ;  /* 0x00000086150f7211 */ /* 0x080fe200020f0eff */
[----:B------:R-:W1:Y:S01]  /*0f00*/  LDCU.64 UR4, c[0x0][0x3b0] ;  /* 0x00007600ff0477ac */ /* 0x000e620008000a00 */
[C---:B------:R-:W-:Y:S01]  /*0f10*/  LEA R12, R133.reuse, -R133, 0x3 ;  /* 0x80000085850c7211 */ /* 0x040fe200078e18ff */
[----:B------:R-:W-:Y:S01]  /*0f20*/  IMAD R121, R133, 0x2f, RZ ;  /* 0x0000002f85797824 */ /* 0x000fe200078e02ff */
[----:B------:R-:W-:Y:S01]  /*0f30*/  LEA.HI.X.SX32 R61, R29, R134, 0x1, P5 ;  /* 0x000000861d3d7211 */ /* 0x000fe200028f0eff */
[----:B------:R-:W-:Y:S01]  /*0f40*/  IMAD R3, R133, 0x37, RZ ;  /* 0x0000003785037824 */ /* 0x000fe200078e02ff */
[-C--:B------:R-:W-:Y:S01]  /*0f50*/  IADD3 R88, P4, PT, R23, R124.reuse, RZ ;  /* 0x0000007c17587210 */ /* 0x080fe20007f9e0ff */
[----:B------:R-:W5:Y:S01]  /*0f60*/  LDG.E.U16 R24, desc[UR32][R24.64] ;  /* 0x0000002018187981 */ /* 0x000f62000c1e1500 */
[----:B------:R-:W-:-:S02]  /*0f70*/  IADD3 R20, P5, PT, R73, R124, RZ ;  /* 0x0000007c49147210 */ /* 0x000fc40007fbe0ff */
[-C--:B------:R-:W-:Y:S01]  /*0f80*/  LEA.HI.X.SX32 R17, R62, R134.reuse, 0x1, P2 ;  /* 0x000000863e117211 */ /* 0x080fe200010f0eff */
[----:B------:R-:W5:Y:S01]  /*0f90*/  LDG.E.U16 R26, desc[UR32][R26.64] ;  /* 0x000000201a1a7981 */ /* 0x000f62000c1e1500 */
[----:B------:R-:W-:Y:S02]  /*0fa0*/  LEA.HI.X.SX32 R73, R10, R134, 0x1, P6 ;  /* 0x000000860a497211 */ /* 0x000fe400030f0eff */
[-C--:B------:R-:W-:Y:S01]  /*0fb0*/  IADD3 R22, P2, PT, R89, R124.reuse, RZ ;  /* 0x0000007c59167210 */ /* 0x080fe20007f5e0ff */
[----:B------:R-:W5:Y:S01]  /*0fc0*/  LDG.E.U16 R14, desc[UR32][R14.64] ;  /* 0x000000200e0e7981 */ /* 0x000f62000c1e1500 */
[C---:B------:R-:W-:Y:S02]  /*0fd0*/  IADD3 R62, P6, PT, R63.reuse, R124, RZ ;  /* 0x0000007c3f3e7210 */ /* 0x040fe40007fde0ff */
[-C--:B------:R-:W-:Y:S01]  /*0fe0*/  LEA.HI.X.SX32 R89, R12, R134.reuse, 0x1, P4 ;  /* 0x000000860c597211 */ /* 0x080fe200020f0eff */
[----:B------:R-:W5:Y:S01]  /*0ff0*/  LDG.E.U16 R18, desc[UR32][R18.64] ;  /* 0x0000002012127981 */ /* 0x000f62000c1e1500 */
[----:B------:R-:W-:-:S02]  /*1000*/  LEA.HI.X.SX32 R29, R63, R134, 0x1, P1 ;  /* 0x000000863f1d7211 */ /* 0x000fc400008f0eff */
[CC--:B------:R-:W-:Y:S01]  /*1010*/  IADD3 R92, P4, PT, R102.reuse, R124.reuse, RZ ;  /* 0x0000007c665c7210 */ /* 0x0c0fe20007f9e0ff */
[----:B------:R-:W5:Y:S01]  /*1020*/  LDG.E.U16 R64, desc[UR32][R64.64] ;  /* 0x0000002040407981 */ /* 0x000f62000c1e1500 */
[----:B------:R-:W-:Y:S02]  /*1030*/  IADD3 R74, P1, PT, R93, R124, RZ ;  /* 0x0000007c5d4a7210 */ /* 0x000fe40007f3e0ff */
[-C--:B------:R-:W-:Y:S01]  /*1040*/  LEA.HI.X.SX32 R21, R102, R134.reuse, 0x1, P5 ;  /* 0x0000008666157211 */ /* 0x080fe200028f0eff */
[----:B------:R-:W5:Y:S01]  /*1050*/  LDG.E.U16 R76, desc[UR32][R76.64] ;  /* 0x000000204c4c7981 */ /* 0x000f62000c1e1500 */
[----:B------:R-:W-:Y:S02]  /*1060*/  LEA.HI.X.SX32 R63, R23, R134, 0x1, P6 ;  /* 0x00000086173f7211 */ /* 0x000fe400030f0eff */
[----:B------:R-:W-:Y:S01]  /*1070*/  IADD3 R114, P5, PT, R106, R124, RZ ;  /* 0x0000007c6a727210 */ /* 0x000fe20007fbe0ff */
[----:B------:R2:W5:Y:S01]  /*1080*/  LDG.E.U16 R25, desc[UR32][R20.64] ;  /* 0x0000002014197981 */ /* 0x000562000c1e1500 */
[----:B------:R-:W-:-:S02]  /*1090*/  SHF.L.U32 R6, R133, 0x2, RZ ;  /* 0x0000000285067819 */ /* 0x000fc400000006ff */
[----:B------:R-:W-:Y:S01]  /*10a0*/  LEA R90, P6, R133, R124, 0x3 ;  /* 0x0000007c855a7211 */ /* 0x000fe200078c18ff */
[----:B------:R-:W5:Y:S01]  /*10b0*/  LDG.E.U16 R78, desc[UR32][R78.64] ;  /* 0x000000204e4e7981 */ /* 0x000f62000c1e1500 */
[----:B------:R-:W-:Y:S02]  /*10c0*/  LEA.HI.X.SX32 R93, R75, R134, 0x1, P4 ;  /* 0x000000864b5d7211 */ /* 0x000fe400020f0eff */
[----:B------:R-:W-:Y:S01]  /*10d0*/  IADD3 R100, P4, PT, R115, R124, RZ ;  /* 0x0000007c73647210 */ /* 0x000fe20007f9e0ff */
[----:B------:R-:W5:Y:S01]  /*10e0*/  LDG.E.U16 R80, desc[UR32][R80.64] ;  /* 0x0000002050507981 */ /* 0x000f62000c1e1500 */
[-C--:B------:R-:W-:Y:S01]  /*10f0*/  LEA.HI.X.SX32 R75, R106, R134.reuse, 0x1, P1 ;  /* 0x000000866a4b7211 */ /* 0x080fe200008f0eff */
[----:B--2---:R-:W2:Y:S01]  /*1100*/  LDC R20, c[0x0][0x3b8] ;  /* 0x0000ee00ff147b82 */ /* 0x004ea20000000800 */
[-C--:B------:R-:W-:Y:S01]  /*1110*/  LEA.HI.X.SX32 R95, R95, R134.reuse, 0x1, P3 ;  /* 0x000000865f5f7211 */ /* 0x080fe200018f0eff */
[----:B------:R-:W5:Y:S01]  /*1120*/  LDG.E.U16 R82, desc[UR32][R82.64] ;  /* 0x0000002052527981 */ /* 0x000f62000c1e1500 */
[----:B------:R-:W-:-:S02]  /*1130*/  LEA.HI.X.SX32 R23, R104, R134, 0x1, P2 ;  /* 0x0000008668177211 */ /* 0x000fc400010f0eff */
[----:B------:R-:W-:Y:S01]  /*1140*/  IADD3 R102, P1, PT, R131, R124, RZ ;  /* 0x0000007c83667210 */ /* 0x000fe20007f3e0ff */
[----:B------:R-:W5:Y:S01]  /*1150*/  LDG.E.U16 R84, desc[UR32][R84.64] ;  /* 0x0000002054547981 */ /* 0x000f62000c1e1500 */
[----:B------:R-:W-:Y:S02]  /*1160*/  LEA.HI.X.SX32 R115, R97, R134, 0x1, P5 ;  /* 0x0000008661737211 */ /* 0x000fe400028f0eff */
[----:B------:R-:W-:Y:S01]  /*1170*/  LEA R69, R133, -R133, 0x4 ;  /* 0x8000008585457211 */ /* 0x000fe200078e20ff */
[----:B------:R-:W5:Y:S01]  /*1180*/  LDG.E.U16 R86, desc[UR32][R86.64] ;  /* 0x0000002056567981 */ /* 0x000f62000c1e1500 */
[----:B------:R-:W-:Y:S02]  /*1190*/  IADD3 R96, P3, PT, R96, R124, RZ ;  /* 0x0000007c60607210 */ /* 0x000fe40007f7e0ff */
[----:B------:R-:W-:Y:S01]  /*11a0*/  LEA.HI.X.SX32 R91, R6, R134, 0x1, P6 ;  /* 0x00000086065b7211 */ /* 0x000fe200030f0eff */
[----:B------:R-:W5:Y:S01]  /*11b0*/  LDG.E.U16 R66, desc[UR32][R66.64] ;  /* 0x0000002042427981 */ /* 0x000f62000c1e1500 */
[----:B------:R-:W-:-:S02]  /*11c0*/  IADD3 R130, P2, PT, R97, R124, RZ ;  /* 0x0000007c61827210 */ /* 0x000fc40007f5e0ff */
[-C--:B------:R-:W-:Y:S01]  /*11d0*/  IADD3 R104, P5, PT, R139, R124.reuse, RZ ;  /* 0x0000007c8b687210 */ /* 0x080fe20007fbe0ff */
[----:B------:R-:W5:Y:S01]  /*11e0*/  LDG.E.U16 R70, desc[UR32][R70.64] ;  /* 0x0000002046467981 */ /* 0x000f62000c1e1500 */
[----:B------:R-:W-:Y:S02]  /*11f0*/  IADD3 R98, P6, PT, R98, R124, RZ ;  /* 0x0000007c62627210 */ /* 0x000fe40007fde0ff */
[-C--:B------:R-:W-:Y:S01]  /*1200*/  LEA.HI.X.SX32 R103, R103, R134.reuse, 0x1, P1 ;  /* 0x0000008667677211 */ /* 0x080fe200008f0eff */
[----:B------:R-:W5:Y:S01]  /*1210*/  LDG.E.U16 R38, desc[UR32][R38.64] ;  /* 0x0000002026267981 */ /* 0x000f62000c1e1500 */
[-C--:B------:R-:W-:Y:S02]  /*1220*/  LEA.HI.X.SX32 R131, R69, R134.reuse, 0x1, P2 ;  /* 0x0000008645837211 */ /* 0x080fe400010f0eff */
[----:B------:R-:W-:Y:S01]  /*1230*/  LEA.HI.X.SX32 R97, R94, R134, 0x1, P3 ;  /* 0x000000865e617211 */ /* 0x000fe200018f0eff */
[----:B------:R-:W5:Y:S01]  /*1240*/  LDG.E.U16 R40, desc[UR32][R40.64] ;  /* 0x0000002028287981 */ /* 0x000f62000c1e1500 */
[----:B------:R-:W-:-:S02]  /*1250*/  IADD3 R126, P1, PT, R119, R124, RZ ;  /* 0x0000007c777e7210 */ /* 0x000fc40007f3e0ff */
[----:B------:R-:W-:Y:S01]  /*1260*/  LEA.HI.X.SX32 R105, R105, R134, 0x1, P5 ;  /* 0x0000008669697211 */ /* 0x000fe200028f0eff */
[----:B------:R-:W5:Y:S01]  /*1270*/  LDG.E.U16 R42, desc[UR32][R42.64] ;  /* 0x000000202a2a7981 */ /* 0x000f62000c1e1500 */
[----:B------:R-:W-:Y:S02]  /*1280*/  LEA R109, R133, -R133, 0x5 ;  /* 0x80000085856d7211 */ /* 0x000fe400078e28ff */
[-C--:B------:R-:W-:Y:S01]  /*1290*/  IADD3 R112, P2, PT, R145, R124.reuse, RZ ;  /* 0x0000007c91707210 */ /* 0x080fe20007f5e0ff */
[----:B------:R-:W5:Y:S01]  /*12a0*/  LDG.E.U16 R44, desc[UR32][R44.64] ;  /* 0x000000202c2c7981 */ /* 0x000f62000c1e1500 */
[----:B------:R-:W-:Y:S02]  /*12b0*/  IADD3 R106, P3, PT, R127, R124, RZ ;  /* 0x0000007c7f6a7210 */ /* 0x000fe40007f7e0ff */
[----:B------:R-:W-:Y:S01]  /*12c0*/  LEA.HI.X.SX32 R99, R99, R134, 0x1, P6 ;  /* 0x0000008663637211 */ /* 0x000fe200030f0eff */
[----:B------:R-:W5:Y:S01]  /*12d0*/  LDG.E.U16 R46, desc[UR32][R46.64] ;  /* 0x000000202e2e7981 */ /* 0x000f62000c1e1500 */
[----:B------:R-:W-:-:S02]  /*12e0*/  IADD3 R128, P5, PT, R125, R124, RZ ;  /* 0x0000007c7d807210 */ /* 0x000fc40007fbe0ff */
[----:B------:R-:W-:Y:S01]  /*12f0*/  IADD3 R108, P6, PT, R129, R124, RZ ;  /* 0x0000007c816c7210 */ /* 0x000fe20007fde0ff */
[----:B------:R-:W5:Y:S01]  /*1300*/  LDG.E.U16 R48, desc[UR32][R48.64] ;  /* 0x0000002030307981 */ /* 0x000f62000c1e1500 */
[----:B------:R-:W-:Y:S02]  /*1310*/  LEA.HI.X.SX32 R101, R101, R134, 0x1, P4 ;  /* 0x0000008665657211 */ /* 0x000fe400020f0eff */
[----:B------:R-:W-:Y:S01]  /*1320*/  IADD3 R110, P4, PT, R135, R124, RZ ;  /* 0x0000007c876e7210 */ /* 0x000fe20007f9e0ff */
[----:B------:R-:W5:Y:S01]  /*1330*/  LDG.E.U16 R50, desc[UR32][R50.64] ;  /* 0x0000002032327981 */ /* 0x000f62000c1e1500 */
[-C--:B------:R-:W-:Y:S02]  /*1340*/  LEA.HI.X.SX32 R127, R107, R134.reuse, 0x1, P1 ;  /* 0x000000866b7f7211 */ /* 0x080fe400008f0eff */
[----:B------:R-:W-:Y:S01]  /*1350*/  LEA.HI.X.SX32 R113, R113, R134, 0x1, P2 ;  /* 0x0000008671717211 */ /* 0x000fe200010f0eff */
[----:B------:R-:W5:Y:S01]  /*1360*/  LDG.E.U16 R30, desc[UR32][R30.64] ;  /* 0x000000201e1e7981 */ /* 0x000f62000c1e1500 */
[----:B------:R-:W-:-:S02]  /*1370*/  IADD3 R118, P1, PT, R141, R124, RZ ;  /* 0x0000007c8d767210 */ /* 0x000fc40007f3e0ff */
[-C--:B------:R-:W-:Y:S01]  /*1380*/  LEA.HI.X.SX32 R129, R109, R134.reuse, 0x1, P5 ;  /* 0x000000866d817211 */ /* 0x080fe200028f0eff */
[----:B------:R-:W5:Y:S01]  /*1390*/  LDG.E.U16 R32, desc[UR32][R32.64] ;  /* 0x0000002020207981 */ /* 0x000f62000c1e1500 */
[----:B------:R-:W-:Y:S02]  /*13a0*/  LEA.HI.X.SX32 R107, R111, R134, 0x1, P3 ;  /* 0x000000866f6b7211 */ /* 0x000fe400018f0eff */
[-C--:B------:R-:W-:Y:S01]  /*13b0*/  IADD3 R116, P2, PT, R137, R124.reuse, RZ ;  /* 0x0000007c89747210 */ /* 0x080fe20007f5e0ff */
[----:B------:R-:W5:Y:S01]  /*13c0*/  LDG.E.U16 R52, desc[UR32][R52.64] ;  /* 0x0000002034347981 */ /* 0x000f62000c1e1500 */
[-C--:B------:R-:W-:Y:S02]  /*13d0*/  IADD3 R120, P5, PT, R143, R124.reuse, RZ ;  /* 0x0000007c8f787210 */ /* 0x080fe40007fbe0ff */
[----:B------:R-:W-:Y:S01]  /*13e0*/  LEA R4, R133, -R133, 0x6 ;  /* 0x8000008585047211 */ /* 0x000fe200078e30ff */
[----:B-1----:R-:W-:Y:S01]  /*13f0*/  UIMAD UR4, UR10, UR4, URZ ;  /* 0x000000040a0472a4 */ /* 0x002fe2000f8e02ff */
[----:B------:R-:W-:Y:S01]  /*1400*/  IADD3 R122, P3, PT, R147, R124, RZ ;  /* 0x0000007c937a7210 */ /* 0x000fe20007f7e0ff */
[----:B------:R1:W5:Y:S01]  /*1410*/  LDG.E.U16 R75, desc[UR32][R74.64] ;  /* 0x000000204a4b7981 */ /* 0x000362000c1e1500 */
[----:B------:R-:W-:Y:S01]  /*1420*/  LEA.HI.X.SX32 R109, R117, R134, 0x1, P6 ;  /* 0x00000086756d7211 */ /* 0x000fe200030f0eff */
[----:B------:R-:W3:Y:S01]  /*1430*/  LDC.64 R136, c[0x0][0x388] ;  /* 0x0000e200ff887b82 */ /* 0x000ee20000000a00 */
[----:B------:R-:W-:Y:S01]  /*1440*/  IADD3 R124, P6, PT, R149, R124, RZ ;  /* 0x0000007c957c7210 */ /* 0x000fe20007fde0ff */
[----:B------:R4:W5:Y:S01]  /*1450*/  LDG.E.U16 R27, desc[UR32][R22.64] ;  /* 0x00000020161b7981 */ /* 0x000962000c1e1500 */
[----:B------:R-:W-:-:S02]  /*1460*/  LEA.HI.X.SX32 R111, R119, R134, 0x1, P4 ;  /* 0x00000086776f7211 */ /* 0x000fc400020f0eff */
[-C--:B------:R-:W-:Y:S01]  /*1470*/  LEA.HI.X.SX32 R119, R123, R134.reuse, 0x1, P1 ;  /* 0x000000867b777211 */ /* 0x080fe200008f0eff */
[----:B------:R-:W-:Y:S01]  /*1480*/  USHF.L.U32 UR4, UR4, 0x1, URZ ;  /* 0x0000000104047899 */ /* 0x000fe200080006ff */
[-C--:B------:R-:W-:Y:S01]  /*1490*/  LEA.HI.X.SX32 R123, R125, R134.reuse, 0x1, P3 ;  /* 0x000000867d7b7211 */ /* 0x080fe200018f0eff */
[----:B------:R0:W5:Y:S01]  /*14a0*/  LDG.E.U16 R91, desc[UR32][R90.64] ;  /* 0x000000205a5b7981 */ /* 0x000162000c1e1500 */
[-C--:B------:R-:W-:Y:S02]  /*14b0*/  LEA.HI.X.SX32 R125, R4, R134.reuse, 0x1, P6 ;  /* 0x00000086047d7211 */ /* 0x080fe400030f0eff */
[----:B------:R-:W0:Y:S01]  /*14c0*/  LDC R4, c[0x0][0x380] ;  /* 0x0000e000ff047b82 */ /* 0x000e220000000800 */
[-C--:B------:R-:W-:Y:S01]  /*14d0*/  LEA.HI.X.SX32 R117, R121, R134.reuse, 0x1, P2 ;  /* 0x0000008679757211 */ /* 0x080fe200010f0eff */
[----:B------:R0:W5:Y:S01]  /*14e0*/  LDG.E.U16 R93, desc[UR32][R92.64] ;  /* 0x000000205c5d7981 */ /* 0x000162000c1e1500 */
[----:B------:R-:W-:Y:S02]  /*14f0*/  LEA.HI.X.SX32 R121, R3, R134, 0x1, P5 ;  /* 0x0000008603797211 */ /* 0x000fe400028f0eff */
[----:B-1----:R-:W-:Y:S01]  /*1500*/  SHF.R.U32.HI R74, RZ, 0x6, R68 ;  /* 0x00000006ff4a7819 */ /* 0x002fe20000011644 */
[----:B------:R-:W5:Y:S02]  /*1510*/  LDG.E.U16 R97, desc[UR32][R96.64] ;  /* 0x0000002060617981 */ /* 0x000f64000c1e1500 */
[----:B------:R-:W1:Y:S01]  /*1520*/  LDC.64 R134, c[0x0][0x3c0] ;  /* 0x0000f000ff867b82 */ /* 0x000e620000000a00 */
[----:B------:R-:W-:Y:S01]  /*1530*/  IMAD R3, R0, UR5, RZ ;  /* 0x0000000500037c24 */ /* 0x000fe2000f8e02ff */
[----:B------:R-:W5:Y:S04]  /*1540*/  LDG.E.U16 R99, desc[UR32][R98.64] ;  /* 0x0000002062637981 */ /* 0x000f68000c1e1500 */
[----:B------:R-:W-:Y:S01]  /*1550*/  SHF.L.U32 R3, R3, 0x1, RZ ;  /* 0x0000000103037819 */ /* 0x000fe200000006ff */
[----:B------:R-:W5:Y:S01]  /*1560*/  LDG.E.U16 R101, desc[UR32][R100.64] ;  /* 0x0000002064657981 */ /* 0x000f62000c1e1500 */
[----:B------:R-:W-:-:S03]  /*1570*/  SGXT.U32 R74, R74, 0x1 ;  /* 0x000000014a4a781a */ /* 0x000fc60000000000 */
[----:B------:R-:W5:Y:S04]  /*1580*/  LDG.E.U16 R103, desc[UR32][R102.64] ;  /* 0x0000002066677981 */ /* 0x000f68000c1e1500 */
[----:B------:R-:W5:Y:S01]  /*1590*/  LDG.E.U16 R105, desc[UR32][R104.64] ;  /* 0x0000002068697981 */ /* 0x000f62000c1e1500 */
[----:B0-----:R-:W-:Y:S01]  /*15a0*/  IADD3 R3, PT, PT, R3, UR4, R4 ;  /* 0x0000000403037c10 */ /* 0x001fe2000fffe004 */
[----:B------:R-:W0:Y:S02]  /*15b0*/  LDCU UR4, c[0x0][0x3c8] ;  /* 0x00007900ff0477ac */ /* 0x000e240008000800 */
[----:B------:R-:W5:Y:S01]  /*15c0*/  LDG.E.U16 R107, desc[UR32][R106.64] ;  /* 0x000000206a6b7981 */ /* 0x000f62000c1e1500 */
[CC--:B--2---:R-:W-:Y:S01]  /*15d0*/  LEA R4, R20.reuse, R3.reuse, 0x5 ;  /* 0x0000000314047211 */ /* 0x0c4fe200078e28ff */
[C-C-:B------:R-:W-:Y:S01]  /*15e0*/  IMAD R8, R20.reuse, 0x42, R3.reuse ;  /* 0x0000004214087824 */ /* 0x140fe200078e0203 */
[C---:B------:R-:W-:Y:S01]  /*15f0*/  LEA R6, R20.reuse, R3, 0x6 ;  /* 0x0000000314067211 */ /* 0x040fe200078e30ff */
[C-C-:B------:R-:W-:Y:S01]  /*1600*/  IMAD R10, R20.reuse, 0x44, R3.reuse ;  /* 0x00000044140a7824 */ /* 0x140fe200078e0203 */
[----:B------:R-:W5:Y:S01]  /*1610*/  LDG.E.U16 R109, desc[UR32][R108.64] ;  /* 0x000000206c6d7981 */ /* 0x000f62000c1e1500 */
[----:B------:R-:W-:-:S02]  /*1620*/  IMAD R12, R20, 0x46, R3 ;  /* 0x00000046140c7824 */ /* 0x000fc400078e0203 */
[----:B------:R-:W-:Y:S01]  /*1630*/  IMAD R94, R20, 0x48, R3 ;  /* 0x00000048145e7824 */ /* 0x000fe200078e0203 */
[----:B------:R2:W5:Y:S01]  /*1640*/  LDG.E.U16 R9, desc[UR32][R8.64] ;  /* 0x0000002008097981 */ /* 0x000562000c1e1500 */
[----:B-1----:R-:W-:-:S03]  /*1650*/  IMAD R20, R74, R135, RZ ;  /* 0x000000874a147224 */ /* 0x002fc600078e02ff */
[----:B------:R1:W5:Y:S02]  /*1660*/  LDG.E.U16 R11, desc[UR32][R10.64] ;  /* 0x000000200a0b7981 */ /* 0x000364000c1e1500 */
[C---:B----4-:R-:W-:Y:S02]  /*1670*/  LEA R22, R135.reuse, R20, 0x1 ;  /* 0x0000001487167211 */ /* 0x050fe400078e08ff */
[----:B------:R4:W5:Y:S02]  /*1680*/  LDG.E.U16 R13, desc[UR32][R12.64] ;  /* 0x000000200c0d7981 */ /* 0x000964000c1e1500 */
[C---:B------:R-:W-:Y:S02]  /*1690*/  LEA R90, R135.reuse, R22, 0x1 ;  /* 0x00000016875a7211 */ /* 0x040fe400078e08ff */
[----:B------:R0:W5:Y:S02]  /*16a0*/  LDG.E.U16 R95, desc[UR32][R94.64] ;  /* 0x000000205e5f7981 */ /* 0x000164000c1e1500 */
[----:B------:R-:W-:-:S02]  /*16b0*/  LEA R92, R135, R90, 0x1 ;  /* 0x0000005a875c7211 */ /* 0x000fc400078e08ff */
[----:B------:R0:W5:Y:S02]  /*16c0*/  LDG.E.U16 R111, desc[UR32][R110.64] ;  /* 0x000000206e6f7981 */ /* 0x000164000c1e1500 */
[C---:B--2---:R-:W-:Y:S02]  /*16d0*/  LEA R8, R135.reuse, R92, 0x1 ;  /* 0x0000005c87087211 */ /* 0x044fe400078e08ff */
[----:B------:R2:W5:Y:S02]  /*16e0*/  LDG.E.U16 R113, desc[UR32][R112.64] ;  /* 0x0000002070717981 */ /* 0x000564000c1e1500 */
[C---:B-1----:R-:W-:Y:S02]  /*16f0*/  LEA R10, R135.reuse, R8, 0x1 ;  /* 0x00000008870a7211 */ /* 0x042fe400078e08ff */
[----:B------:R1:W5:Y:S02]  /*1700*/  LDG.E.U16 R115, desc[UR32][R114.64] ;  /* 0x0000002072737981 */ /* 0x000364000c1e1500 */
[----:B----4-:R-:W-:-:S02]  /*1710*/  LEA R12, R135, R10, 0x1 ;  /* 0x0000000a870c7211 */ /* 0x010fc400078e08ff */
[----:B------:R-:W5:Y:S02]  /*1720*/  LDG.E.U16 R117, desc[UR32][R116.64] ;  /* 0x0000002074757981 */ /* 0x000f64000c1e1500 */
[C---:B0-----:R-:W-:Y:S02]  /*1730*/  LEA R94, R135.reuse, R12, 0x1 ;  /* 0x0000000c875e7211 */ /* 0x041fe400078e08ff */
[----:B------:R0:W5:Y:S02]  /*1740*/  LDG.E.U16 R73, desc[UR32][R72.64] ;  /* 0x0000002048497981 */ /* 0x000164000c1e1500 */
[C---:B------:R-:W-:Y:S02]  /*1750*/  LEA R96, R135.reuse, R94, 0x1 ;  /* 0x0000005e87607211 */ /* 0x040fe400078e08ff */
[----:B------:R4:W5:Y:S02]  /*1760*/  LDG.E.U16 R119, desc[UR32][R118.64] ;  /* 0x0000002076777981 */ /* 0x000964000c1e1500 */
[----:B------:R-:W-:-:S02]  /*1770*/  LEA R98, R135, R96, 0x1 ;  /* 0x0000006087627211 */ /* 0x000fc400078e08ff */
[----:B------:R0:W5:Y:S02]  /*1780*/  LDG.E.U16 R15, desc[UR32][R4.64] ;  /* 0x00000020040f7981 */ /* 0x000164000c1e1500 */
[C---:B------:R-:W-:Y:S02]  /*1790*/  LEA R100, R135.reuse, R98, 0x1 ;  /* 0x0000006287647211 */ /* 0x040fe400078e08ff */
        /* <DEDUP_REMOVED lines=11> */
[C---:B--2---:R-:W-:Y:S02]  /*1850*/  LEA R112, R135.reuse, R110, 0x1 ;  /* 0x0000006e87707211 */ /* 0x044fe400078e08ff */
[----:B------:R-:W5:Y:S02]  /*1860*/  LDG.E.U16 R16, desc[UR32][R16.64] ;  /* 0x0000002010107981 */ /* 0x000f64000c1e1500 */
[C---:B-1----:R-:W-:Y:S02]  /*1870*/  LEA R114, R135.reuse, R112, 0x1 ;  /* 0x0000007087727211 */ /* 0x042fe400078e08ff */
[----:B0-----:R-:W-:Y:S01]  /*1880*/  LOP3.LUT R72, R68, 0x3f, RZ, 0xc0, !PT ;  /* 0x0000003f44487812 */ /* 0x001fe200078ec0ff */
[----:B------:R-:W5:Y:S01]  /*1890*/  LDG.E.U16 R34, desc[UR32][R34.64] ;  /* 0x0000002022227981 */ /* 0x000f62000c1e1500 */
[C---:B------:R-:W-:Y:S01]  /*18a0*/  LEA R116, R135.reuse, R114, 0x1 ;  /* 0x0000007287747211 */ /* 0x040fe200078e08ff */
[----:B------:R-:W-:Y:S01]  /*18b0*/  IMAD R3, R134, UR10, RZ ;  /* 0x0000000a86037c24 */ /* 0x000fe2000f8e02ff */
[----:B------:R-:W-:Y:S01]  /*18c0*/  R2UR UR12, R132 ;  /* 0x00000000840c72ca */ /* 0x000fe200000e0000 */
[----:B------:R-:W5:Y:S01]  /*18d0*/  LDG.E.U16 R36, desc[UR32][R36.64] ;  /* 0x0000002024247981 */ /* 0x000f62000c1e1500 */
[C---:B----4-:R-:W-:Y:S01]  /*18e0*/  LEA R118, R135.reuse, R116, 0x1 ;  /* 0x0000007487767211 */ /* 0x050fe200078e08ff */
[----:B------:R-:W-:Y:S01]  /*18f0*/  IMAD R4, R72, UR4, RZ ;  /* 0x0000000448047c24 */ /* 0x000fe2000f8e02ff */
[----:B------:R-:W-:Y:S01]  /*1900*/  SHF.R.U32.HI R5, RZ, 0x5, R68 ;  /* 0x00000005ff057819 */ /* 0x000fe20000011644 */
[----:B------:R0:W5:Y:S01]  /*1910*/  LDG.E.U16 R17, desc[UR32][R130.64] ;  /* 0x0000002082117981 */ /* 0x000162000c1e1500 */
[----:B------:R-:W-:-:S02]  /*1920*/  LEA R120, R135, R118, 0x1 ;  /* 0x0000007687787211 */ /* 0x000fc400078e08ff */
[----:B------:R-:W-:Y:S01]  /*1930*/  R2UR UR19, R5 ;  /* 0x00000000051372ca */ /* 0x000fe200000e0000 */
[----:B------:R1:W5:Y:S01]  /*1940*/  LDG.E.U16 R54, desc[UR32][R54.64] ;  /* 0x0000002036367981 */ /* 0x000362000c1e1500 */
[----:B------:R-:W-:Y:S02]  /*1950*/  LEA R122, R135, R120, 0x1 ;  /* 0x00000078877a7211 */ /* 0x000fe400078e08ff */
[C---:B------:R-:W-:Y:S01]  /*1960*/  SHF.L.U32 R6, R4.reuse, 0x1, RZ ;  /* 0x0000000104067819 */ /* 0x040fe200000006ff */
[----:B------:R1:W5:Y:S01]  /*1970*/  LDG.E.U16 R56, desc[UR32][R56.64] ;  /* 0x0000002038387981 */ /* 0x000362000c1e1500 */
[----:B------:R-:W-:Y:S01]  /*1980*/  SHF.L.U32 R5, R3, 0x1, RZ ;  /* 0x0000000103057819 */ /* 0x000fe200000006ff */
[----:B------:R-:W-:Y:S01]  /*1990*/  IMAD.HI R7, R4, 0x2, RZ ;  /* 0x0000000204077827 */ /* 0x000fe200078e02ff */
[----:B------:R-:W-:Y:S01]  /*19a0*/  LEA R124, R135, R122, 0x1 ;  /* 0x0000007a877c7211 */ /* 0x000fe200078e08ff */
[----:B------:R1:W5:Y:S01]  /*19b0*/  LDG.E.U16 R58, desc[UR32][R58.64] ;  /* 0x000000203a3a7981 */ /* 0x000362000c1e1500 */
[----:B---3--:R-:W-:Y:S01]  /*19c0*/  IADD3 R5, P1, P2, R6, R136, R5 ;  /* 0x0000008806057210 */ /* 0x008fe20007a3e005 */
[----:B------:R-:W-:Y:S01]  /*19d0*/  IMAD.HI R4, R3, 0x2, RZ ;  /* 0x0000000203047827 */ /* 0x000fe200078e02ff */
[----:B------:R-:W-:Y:S01]  /*19e0*/  LEA R126, R135, R124, 0x1 ;  /* 0x0000007c877e7211 */ /* 0x000fe200078e08ff */
[----:B------:R1:W5:Y:S01]  /*19f0*/  LDG.E.U16 R60, desc[UR32][R60.64] ;  /* 0x000000203c3c7981 */ /* 0x000362000c1e1500 */
[----:B------:R-:W-:-:S02]  /*1a00*/  LEA R184, P3, R90, R5, 0x1 ;  /* 0x000000055ab87211 */ /* 0x000fc400078608ff */
[----:B------:R-:W-:Y:S01]  /*1a10*/  IADD3.X R7, PT, PT, R7, R137, R4, P1, P2 ;  /* 0x0000008907077210 */ /* 0x000fe20000fe4404 */
[----:B------:R1:W5:Y:S01]  /*1a20*/  LDG.E.U16 R28, desc[UR32][R28.64] ;  /* 0x000000201c1c7981 */ /* 0x000362000c1e1500 */
[-C--:B------:R-:W-:Y:S02]  /*1a30*/  LEA R188, P1, R20, R5.reuse, 0x1 ;  /* 0x0000000514bc7211 */ /* 0x080fe400078208ff */
[-C--:B------:R-:W-:Y:S01]  /*1a40*/  LEA R186, P2, R22, R5.reuse, 0x1 ;  /* 0x0000000516ba7211 */ /* 0x080fe200078408ff */
[----:B------:R1:W5:Y:S01]  /*1a50*/  LDG.E.U16 R88, desc[UR32][R88.64] ;  /* 0x0000002058587981 */ /* 0x000362000c1e1500 */
[----:B------:R-:W-:Y:S02]  /*1a60*/  LEA R182, P4, R92, R5, 0x1 ;  /* 0x000000055cb67211 */ /* 0x000fe400078808ff */
[----:B------:R-:W-:Y:S01]  /*1a70*/  LEA R128, R135, R126, 0x1 ;  /* 0x0000007e87807211 */ /* 0x000fe200078e08ff */
[----:B------:R1:W5:Y:S01]  /*1a80*/  LDG.E.U16 R62, desc[UR32][R62.64] ;  /* 0x000000203e3e7981 */ /* 0x000362000c1e1500 */
[----:B------:R-:W-:-:S02]  /*1a90*/  LEA.HI.X.SX32 R189, R20, R7, 0x1, P1 ;  /* 0x0000000714bd7211 */ /* 0x000fc400008f0eff */
[-C--:B------:R-:W-:Y:S02]  /*1aa0*/  LEA.HI.X.SX32 R187, R22, R7.reuse, 0x1, P2 ;  /* 0x0000000716bb7211 */ /* 0x080fe400010f0eff */
[-C--:B------:R-:W-:Y:S02]  /*1ab0*/  LEA.HI.X.SX32 R185, R90, R7.reuse, 0x1, P3 ;  /* 0x000000075ab97211 */ /* 0x080fe400018f0eff */
[----:B------:R-:W-:Y:S02]  /*1ac0*/  LEA.HI.X.SX32 R183, R92, R7, 0x1, P4 ;  /* 0x000000075cb77211 */ /* 0x000fe400020f0eff */
[-C--:B------:R-:W-:Y:S02]  /*1ad0*/  LEA R180, P1, R8, R5.reuse, 0x1 ;  /* 0x0000000508b47211 */ /* 0x080fe400078208ff */
[-C--:B------:R-:W-:Y:S02]  /*1ae0*/  LEA R178, P2, R10, R5.reuse, 0x1 ;  /* 0x000000050ab27211 */ /* 0x080fe400078408ff */
[----:B------:R-:W-:-:S02]  /*1af0*/  LEA R176, P3, R12, R5, 0x1 ;  /* 0x000000050cb07211 */ /* 0x000fc400078608ff */
[----:B------:R-:W-:Y:S02]  /*1b00*/  LEA R174, P4, R94, R5, 0x1 ;  /* 0x000000055eae7211 */ /* 0x000fe400078808ff */
[----:B0-----:R-:W-:Y:S02]  /*1b10*/  LEA R130, R135, R128, 0x1 ;  /* 0x0000008087827211 */ /* 0x001fe400078e08ff */
[-C--:B------:R-:W-:Y:S02]  /*1b20*/  LEA.HI.X.SX32 R181, R8, R7.reuse, 0x1, P1 ;  /* 0x0000000708b57211 */ /* 0x080fe400008f0eff */
[-C--:B------:R-:W-:Y:S02]  /*1b30*/  LEA.HI.X.SX32 R179, R10, R7.reuse, 0x1, P2 ;  /* 0x000000070ab37211 */ /* 0x080fe400010f0eff */
[-C--:B------:R-:W-:Y:S02]  /*1b40*/  LEA.HI.X.SX32 R177, R12, R7.reuse, 0x1, P3 ;  /* 0x000000070cb17211 */ /* 0x080fe400018f0eff */
[----:B------:R-:W-:-:S02]  /*1b50*/  LEA.HI.X.SX32 R175, R94, R7, 0x1, P4 ;  /* 0x000000075eaf7211 */ /* 0x000fc400020f0eff */
[-C--:B------:R-:W-:Y:S02]  /*1b60*/  LEA R172, P1, R96, R5.reuse, 0x1 ;  /* 0x0000000560ac7211 */ /* 0x080fe400078208ff */
[-C--:B------:R-:W-:Y:S02]  /*1b70*/  LEA R170, P2, R98, R5.reuse, 0x1 ;  /* 0x0000000562aa7211 */ /* 0x080fe400078408ff */
[-C--:B------:R-:W-:Y:S02]  /*1b80*/  LEA R168, P3, R100, R5.reuse, 0x1 ;  /* 0x0000000564a87211 */ /* 0x080fe400078608ff */
[----:B------:R-:W-:Y:S02]  /*1b90*/  LEA R166, P4, R102, R5, 0x1 ;  /* 0x0000000566a67211 */ /* 0x000fe400078808ff */
[----:B------:R-:W-:Y:S02]  /*1ba0*/  LEA R190, R135, R130, 0x1 ;  /* 0x0000008287be7211 */ /* 0x000fe400078e08ff */
[----:B------:R-:W-:-:S02]  /*1bb0*/  LEA.HI.X.SX32 R173, R96, R7, 0x1, P1 ;  /* 0x0000000760ad7211 */ /* 0x000fc400008f0eff */
[-C--:B------:R-:W-:Y:S02]  /*1bc0*/  LEA.HI.X.SX32 R171, R98, R7.reuse, 0x1, P2 ;  /* 0x0000000762ab7211 */ /* 0x080fe400010f0eff */
[-C--:B------:R-:W-:Y:S02]  /*1bd0*/  LEA.HI.X.SX32 R169, R100, R7.reuse, 0x1, P3 ;  /* 0x0000000764a97211 */ /* 0x080fe400018f0eff */
[----:B------:R-:W-:Y:S02]  /*1be0*/  LEA.HI.X.SX32 R167, R102, R7, 0x1, P4 ;  /* 0x0000000766a77211 */ /* 0x000fe400020f0eff */
[----:B------:R-:W-:Y:S02]  /*1bf0*/  LEA R192, R135, R190, 0x1 ;  /* 0x000000be87c07211 */ /* 0x000fe400078e08ff */
[-C--:B------:R-:W-:Y:S02]  /*1c00*/  LEA R164, P1, R104, R5.reuse, 0x1 ;  /* 0x0000000568a47211 */ /* 0x080fe400078208ff */
[----:B------:R-:W-:-:S02]  /*1c10*/  LEA R162, P2, R106, R5, 0x1 ;  /* 0x000000056aa27211 */ /* 0x000fc400078408ff */
[-C--:B------:R-:W-:Y:S02]  /*1c20*/  LEA R160, P3, R108, R5.reuse, 0x1 ;  /* 0x000000056ca07211 */ /* 0x080fe400078608ff */
[----:B------:R-:W-:Y:S02]  /*1c30*/  LEA R158, P4, R110, R5, 0x1 ;  /* 0x000000056e9e7211 */ /* 0x000fe400078808ff */
[----:B------:R-:W-:Y:S02]  /*1c40*/  LEA R194, R135, R192, 0x1 ;  /* 0x000000c087c27211 */ /* 0x000fe400078e08ff */
[-C--:B------:R-:W-:Y:S02]  /*1c50*/  LEA.HI.X.SX32 R165, R104, R7.reuse, 0x1, P1 ;  /* 0x0000000768a57211 */ /* 0x080fe400008f0eff */
[-C--:B------:R-:W-:Y:S02]  /*1c60*/  LEA.HI.X.SX32 R163, R106, R7.reuse, 0x1, P2 ;  /* 0x000000076aa37211 */ /* 0x080fe400010f0eff */
[----:B------:R-:W-:-:S02]  /*1c70*/  LEA.HI.X.SX32 R161, R108, R7, 0x1, P3 ;  /* 0x000000076ca17211 */ /* 0x000fc400018f0eff */
[----:B------:R-:W-:Y:S02]  /*1c80*/  LEA.HI.X.SX32 R159, R110, R7, 0x1, P4 ;  /* 0x000000076e9f7211 */ /* 0x000fe400020f0eff */
[-C--:B------:R-:W-:Y:S02]  /*1c90*/  LEA R156, P1, R112, R5.reuse, 0x1 ;  /* 0x00000005709c7211 */ /* 0x080fe400078208ff */
[-C--:B------:R-:W-:Y:S02]  /*1ca0*/  LEA R154, P2, R114, R5.reuse, 0x1 ;  /* 0x00000005729a7211 */ /* 0x080fe400078408ff */
[-C--:B------:R-:W-:Y:S02]  /*1cb0*/  LEA R152, P3, R116, R5.reuse, 0x1 ;  /* 0x0000000574987211 */ /* 0x080fe400078608ff */
[----:B------:R-:W-:Y:S02]  /*1cc0*/  LEA R150, P4, R118, R5, 0x1 ;  /* 0x0000000576967211 */ /* 0x000fe400078808ff */
[----:B------:R-:W-:-:S02]  /*1cd0*/  LEA R196, R135, R194, 0x1 ;  /* 0x000000c287c47211 */ /* 0x000fc400078e08ff */
[-C--:B------:R-:W-:Y:S02]  /*1ce0*/  LEA.HI.X.SX32 R157, R112, R7.reuse, 0x1, P1 ;  /* 0x00000007709d7211 */ /* 0x080fe400008f0eff */
[-C--:B------:R-:W-:Y:S02]  /*1cf0*/  LEA.HI.X.SX32 R155, R114, R7.reuse, 0x1, P2 ;  /* 0x00000007729b7211 */ /* 0x080fe400010f0eff */
[-C--:B------:R-:W-:Y:S02]  /*1d00*/  LEA.HI.X.SX32 R153, R116, R7.reuse, 0x1, P3 ;  /* 0x0000000774997211 */ /* 0x080fe400018f0eff */
[----:B------:R-:W-:Y:S02]  /*1d10*/  LEA.HI.X.SX32 R151, R118, R7, 0x1, P4 ;  /* 0x0000000776977211 */ /* 0x000fe400020f0eff */
        /* <DEDUP_REMOVED lines=13> */
[----:B------:R-:W-:-:S02]  /*1df0*/  LOP3.LUT R3, R68, 0x3f, RZ, 0xc0, !PT ;  /* 0x0000003f44037812 */ /* 0x000fc400078ec0ff */
[----:B------:R-:W-:Y:S02]  /*1e00*/  LEA R4, R135, R6, 0x1 ;  /* 0x0000000687047211 */ /* 0x000fe400078e08ff */
[-C--:B------:R-:W-:Y:S02]  /*1e10*/  LEA.HI.X.SX32 R141, R128, R7.reuse, 0x1, P1 ;  /* 0x00000007808d7211 */ /* 0x080fe400008f0eff */
[-C--:B------:R-:W-:Y:S02]  /*1e20*/  LEA.HI.X.SX32 R139, R130, R7.reuse, 0x1, P2 ;  /* 0x00000007828b7211 */ /* 0x080fe400010f0eff */
[-C--:B------:R-:W-:Y:S02]  /*1e30*/  LEA.HI.X.SX32 R137, R190, R7.reuse, 0x1, P3 ;  /* 0x00000007be897211 */ /* 0x080fe400018f0eff */
[----:B------:R-:W-:Y:S02]  /*1e40*/  LEA.HI.X.SX32 R135, R192, R7, 0x1, P4 ;  /* 0x00000007c0877211 */ /* 0x000fe400020f0eff */
[----:B------:R-:W-:-:S02]  /*1e50*/  LOP3.LUT R198, R68, 0x40, RZ, 0xc0, !PT ;  /* 0x0000004044c67812 */ /* 0x000fc400078ec0ff */
[----:B------:R-:W-:Y:S02]  /*1e60*/  SHF.L.U32 R193, R3, 0x1, RZ ;  /* 0x0000000103c17819 */ /* 0x000fe400000006ff */
[-C--:B------:R-:W-:Y:S02]  /*1e70*/  LEA R132, P1, R194, R5.reuse, 0x1 ;  /* 0x00000005c2847211 */ /* 0x080fe400078208ff */
[-C--:B------:R-:W-:Y:S02]  /*1e80*/  LEA R130, P2, R196, R5.reuse, 0x1 ;  /* 0x00000005c4827211 */ /* 0x080fe400078408ff */
[-C--:B------:R-:W-:Y:S02]  /*1e90*/  LEA R128, P3, R6, R5.reuse, 0x1 ;  /* 0x0000000506807211 */ /* 0x080fe400078608ff */
[----:B------:R-:W-:Y:S02]  /*1ea0*/  LEA R126, P4, R4, R5, 0x1 ;  /* 0x00000005047e7211 */ /* 0x000fe400078808ff */
[----:B------:R-:W-:-:S02]  /*1eb0*/  LEA.HI.X.SX32 R133, R194, R7, 0x1, P1 ;  /* 0x00000007c2857211 */ /* 0x000fc400008f0eff */
[-C--:B------:R-:W-:Y:S02]  /*1ec0*/  LEA.HI.X.SX32 R131, R196, R7.reuse, 0x1, P2 ;  /* 0x00000007c4837211 */ /* 0x080fe400010f0eff */
[-C--:B------:R-:W-:Y:S02]  /*1ed0*/  LEA.HI.X.SX32 R129, R6, R7.reuse, 0x1, P3 ;  /* 0x0000000706817211 */ /* 0x080fe400018f0eff */
[----:B------:R-:W-:Y:S02]  /*1ee0*/  LEA.HI.X.SX32 R127, R4, R7, 0x1, P4 ;  /* 0x00000007047f7211 */ /* 0x000fe400020f0eff */
[----:B------:R-:W-:Y:S01]  /*1ef0*/  LEA R5, R198, R193, 0x7 ;  /* 0x000000c1c6057211 */ /* 0x000fe200078e38ff */
[----:B-1----:R-:W-:Y:S06]  /*1f00*/  @P0 BRA `(.L_x_5) ;  /* 0x0000000000180947 */ /* 0x002fec0003800000 */
[----:B------:R-:W-:Y:S01]  /*1f10*/  ELECT P1, URZ, PT ;  /* 0x0000000000ff782f */ /* 0x000fe20003820000 */
[----:B------:R-:W-:Y:S01]  /*1f20*/  HFMA2 R4, -RZ, RZ, 0, 5.9604644775390625e-08 ;  /* 0x00000001ff047431 */ /* 0x000fe200000001ff */
[----:B------:R-:W-:Y:S01]  /*1f30*/  UMOV UR4, 0x40 ;  /* 0x0000004000047882 */ /* 0x000fe20000000000 */
[----:B------:R-:W-:Y:S01]  /*1f40*/  UVIRTCOUNT.DEALLOC.SMPOOL 0x80 ;  /* 0x000000800000784c */ /* 0x000fe20000000000 */
[----:B------:R-:W-:-:S09]  /*1f50*/  ULEA UR4, UR8, UR4, 0x18 ;  /* 0x0000000408047291 */ /* 0x000fd2000f8ec0ff */
[----:B------:R0:W-:Y:S03]  /*1f60*/  @P1 STS.U8 [UR4], R4 ;  /* 0x00000004ff001988 */ /* 0x0001e60008000004 */
.L_x_5:
[C---:B------:R-:W-:Y:S01]  /*1f70*/  LOP3.LUT R7, R5.reuse, 0x10, RZ, 0x3c, !PT ;  /* 0x0000001005077812 */ /* 0x040fe200078e3cff */
[----:B------:R-:W-:Y:S01]  /*1f80*/  USHF.L.U32 UR4, UR19, 0x15, URZ ;  /* 0x0000001513047899 */ /* 0x000fe200080006ff */
[----:B-----5:R1:W-:Y:S01]  /*1f90*/  STS.U16 [R5+UR11], R2 ;  /* 0x0000000205007988 */ /* 0x0203e2000800040b */
[C---:B0-----:R-:W-:Y:S01]  /*1fa0*/  LOP3.LUT R4, R5.reuse, 0x50, RZ, 0x3c, !PT ;  /* 0x0000005005047812 */ /* 0x041fe200078e3cff */
[----:B------:R-:W-:Y:S01]  /*1fb0*/  UMOV UR5, 0x1 ;  /* 0x0000000100057882 */ /* 0x000fe20000000000 */
[----:B------:R-:W-:Y:S01]  /*1fc0*/  ULOP3.LUT UR4, UR4, 0x600000, URZ, 0xc0, !UPT ;  /* 0x0060000004047892 */ /* 0x000fe2000f8ec0ff */
[----:B------:R-:W-:Y:S01]  /*1fd0*/  STS.U16 [R5+UR11+0x400], R64 ;  /* 0x0004004005007988 */ /* 0x000fe2000800040b */
[C---:B------:R-:W-:Y:S01]  /*1fe0*/  LOP3.LUT R6, R5.reuse, 0x60, RZ, 0x3c, !PT ;  /* 0x0000006005067812 */ /* 0x040fe200078e3cff */
[----:B------:R-:W-:Y:S01]  /*1ff0*/  UIADD3 UR15, UPT, UPT, UR11, 0xa000, URZ ;  /* 0x0000a0000b0f7890 */ /* 0x000fe2000fffe0ff */
[----:B------:R-:W-:Y:S01]  /*2000*/  LOP3.LUT P1, RZ, R68, 0x7f, RZ, 0xc0, !PT ;  /* 0x0000007f44ff7812 */ /* 0x000fe2000782c0ff */
[----:B------:R0:W-:Y:S01]  /*2010*/  STS.U16 [R5+UR11+0x800], R15 ;  /* 0x0008000f05007988 */ /* 0x0001e2000800040b */
[----:B------:R-:W-:Y:S01]  /*2020*/  UIADD3 UR14, UPT, UPT, UR12, UR4, URZ ;  /* 0x000000040c0e7290 */ /* 0x000fe2000fffe0ff */
[----:B-1----:R-:W-:Y:S01]  /*2030*/  LOP3.LUT R2, R5, 0x40, RZ, 0x3c, !PT ;  /* 0x0000004005027812 */ /* 0x002fe200078e3cff */
[----:B------:R-:W1:Y:S01]  /*2040*/  LDCU UR20, c[0x0][0x3f0] ;  /* 0x00007e00ff1477ac */ /* 0x000e620008000800 */
[----:B------:R-:W-:Y:S01]  /*2050*/  STS.U16 [R5+UR11+0x1000], R23 ;  /* 0x0010001705007988 */ /* 0x000fe2000800040b */
[----:B------:R-:W-:-:S02]  /*2060*/  PRMT R10, RZ, 0x7610, R10 ;  /* 0x00007610ff0a7816 */ /* 0x000fc4000000000a */
[----:B------:R-:W-:Y:S01]  /*2070*/  PRMT R22, RZ, 0x7610, R22 ;  /* 0x00007610ff167816 */ /* 0x000fe20000000016 */
[----:B------:R-:W-:Y:S01]  /*2080*/  STS.U16 [R5+UR11+0x1400], R82 ;  /* 0x0014005205007988 */ /* 0x000fe2000800040b */
[----:B------:R-:W-:Y:S02]  /*2090*/  PRMT R12, RZ, 0x7610, R12 ;  /* 0x00007610ff0c7816 */ /* 0x000fe4000000000c */
[----:B0-----:R-:W-:Y:S01]  /*20a0*/  LOP3.LUT R15, R5, 0x20, RZ, 0x3c, !PT ;  /* 0x00000020050f7812 */ /* 0x001fe200078e3cff */
[----:B------:R-:W-:Y:S01]  /*20b0*/  STS.U16 [R5+UR11+0xc00], R84 ;  /* 0x000c005405007988 */ /* 0x000fe2000800040b */
[----:B------:R-:W-:Y:S01]  /*20c0*/  VOTEU.ALL UP0, P1 ;  /* 0x0000000000ff7886 */ /* 0x000fe20000800000 */
[----:B------:R-:W-:Y:S01]  /*20d0*/  VOTEU.ALL UP1, P1 ;  /* 0x0000000000ff7886 */ /* 0x000fe20000820000 */
[----:B------:R-:W-:Y:S01]  /*20e0*/  PRMT R8, RZ, 0x7610, R8 ;  /* 0x00007610ff087816 */ /* 0x000fe20000000008 */
[----:B------:R-:W-:Y:S01]  /*20f0*/  STS.U16 [R5+UR11+0x1800], R86 ;  /* 0x0018005605007988 */ /* 0x000fe2000800040b */
[----:B------:R-:W-:Y:S01]  /*2100*/  PRMT R20, RZ, 0x7610, R20 ;  /* 0x00007610ff147816 */ /* 0x000fe20000000014 */
[----:B------:R-:W-:-:S04]  /*2110*/  @!UP0 UIADD3 UR6, UPT, UPT, -UR5, 0x100000, URZ ;  /* 0x0010000005068890 */ /* 0x000fc8000fffe1ff */
[----:B------:R-:W-:Y:S02]  /*2120*/  @!UP0 USHF.L.U32 UR7, UR6, 0xb, URZ ;  /* 0x0000000b06078899 */ /* 0x000fe400080006ff */
[----:B------:R-:W-:Y:S01]  /*2130*/  @!UP0 USHF.L.U32 UR6, UR6, 0x1, URZ ;  /* 0x0000000106068899 */ /* 0x000fe200080006ff */
[----:B------:R-:W-:Y:S01]  /*2140*/  STS.U16 [R5+UR11+0x1c00], R66 ;  /* 0x001c004205007988 */ /* 0x000fe2000800040b */
[----:B-1----:R-:W-:-:S03]  /*2150*/  ISETP.LT.AND P2, PT, RZ, UR20, PT ;  /* 0x00000014ff007c0c */ /* 0x002fc6000bf41270 */
[----:B------:R0:W-:Y:S04]  /*2160*/  STS.U16 [R7+UR11+0x1080], R9 ;  /* 0x0010800907007988 */ /* 0x0001e8000800040b */
[----:B------:R-:W-:Y:S04]  /*2170*/  STS.U16 [R7+UR11+0x1480], R70 ;  /* 0x0014804607007988 */ /* 0x000fe8000800040b */
[----:B------:R1:W-:Y:S01]  /*2180*/  STS.U16 [R7+UR11+0x1880], R38 ;  /* 0x0018802607007988 */ /* 0x0003e2000800040b */
[----:B0-----:R-:W-:-:S03]  /*2190*/  LOP3.LUT R9, R5, 0x30, RZ, 0x3c, !PT ;  /* 0x0000003005097812 */ /* 0x001fc600078e3cff */
[----:B------:R0:W-:Y:S04]  /*21a0*/  STS.U16 [R7+UR11+0x480], R40 ;  /* 0x0004802807007988 */ /* 0x0001e8000800040b */
[----:B------:R2:W-:Y:S01]  /*21b0*/  STS.U16 [R7+UR11+0x880], R42 ;  /* 0x0008802a07007988 */ /* 0x0005e2000800040b */
[----:B-1----:R-:W-:-:S03]  /*21c0*/  PRMT R38, RZ, 0x7610, R38 ;  /* 0x00007610ff267816 */ /* 0x002fc60000000026 */
[----:B------:R1:W-:Y:S01]  /*21d0*/  STS.U16 [R7+UR11+0xc80], R44 ;  /* 0x000c802c07007988 */ /* 0x0003e2000800040b */
[----:B0-----:R-:W-:-:S03]  /*21e0*/  PRMT R40, RZ, 0x7610, R40 ;  /* 0x00007610ff287816 */ /* 0x001fc60000000028 */
[----:B------:R0:W-:Y:S01]  /*21f0*/  STS.U16 [R7+UR11+0x80], R46 ;  /* 0x0000802e07007988 */ /* 0x0001e2000800040b */
[----:B--2---:R-:W-:-:S03]  /*2200*/  PRMT R42, RZ, 0x7610, R42 ;  /* 0x00007610ff2a7816 */ /* 0x004fc6000000002a */
[----:B------:R2:W-:Y:S01]  /*2210*/  STS.U16 [R7+UR11+0x1c80], R48 ;  /* 0x001c803007007988 */ /* 0x0005e2000800040b */
[----:B-1----:R-:W-:-:S03]  /*2220*/  PRMT R44, RZ, 0x7610, R44 ;  /* 0x00007610ff2c7816 */ /* 0x002fc6000000002c */
[----:B------:R-:W-:Y:S01]  /*2230*/  STS.U16 [R15+UR11+0x500], R78 ;  /* 0x0005004e0f007988 */ /* 0x000fe2000800040b */
[----:B0-----:R-:W-:-:S03]  /*2240*/  PRMT R46, RZ, 0x7610, R46 ;  /* 0x00007610ff2e7816 */ /* 0x001fc6000000002e */
[----:B------:R0:W-:Y:S01]  /*2250*/  STS.U16 [R15+UR11+0x1100], R11 ;  /* 0x0011000b0f007988 */ /* 0x0001e2000800040b */
[----:B--2---:R-:W-:-:S03]  /*2260*/  PRMT R48, RZ, 0x7610, R48 ;  /* 0x00007610ff307816 */ /* 0x004fc60000000030 */
[----:B------:R1:W-:Y:S01]  /*2270*/  STS.U16 [R15+UR11+0x100], R50 ;  /* 0x000100320f007988 */ /* 0x0003e2000800040b */
[----:B------:R-:W-:-:S03]  /*2280*/  PRMT R7, RZ, 0x7610, R7 ;  /* 0x00007610ff077816 */ /* 0x000fc60000000007 */
[----:B------:R2:W-:Y:S01]  /*2290*/  STS.U16 [R15+UR11+0x1500], R30 ;  /* 0x0015001e0f007988 */ /* 0x0005e2000800040b */
[----:B0-----:R-:W-:-:S03]  /*22a0*/  PRMT R11, RZ, 0x7610, R11 ;  /* 0x00007610ff0b7816 */ /* 0x001fc6000000000b */
[----:B------:R0:W-:Y:S01]  /*22b0*/  STS.U16 [R15+UR11+0x1900], R32 ;  /* 0x001900200f007988 */ /* 0x0001e2000800040b */
[----:B-1----:R-:W-:-:S03]  /*22c0*/  PRMT R50, RZ, 0x7610, R50 ;  /* 0x00007610ff327816 */ /* 0x002fc60000000032 */
[----:B------:R-:W-:Y:S01]  /*22d0*/  STS.U16 [R15+UR11+0x900], R52 ;  /* 0x000900340f007988 */ /* 0x000fe2000800040b */
[----:B--2---:R-:W-:-:S03]  /*22e0*/  PRMT R30, RZ, 0x7610, R30 ;  /* 0x00007610ff1e7816 */ /* 0x004fc6000000001e */
[----:B------:R1:W-:Y:S01]  /*22f0*/  STS.U16 [R15+UR11+0xd00], R36 ;  /* 0x000d00240f007988 */ /* 0x0003e2000800040b */
[----:B0-----:R-:W-:-:S03]  /*2300*/  PRMT R32, RZ, 0x7610, R32 ;  /* 0x00007610ff207816 */ /* 0x001fc60000000020 */
[----:B------:R0:W-:Y:S04]  /*2310*/  STS.U16 [R15+UR11+0x1d00], R18 ;  /* 0x001d00120f007988 */ /* 0x0001e8000800040b */
[----:B------:R2:W-:Y:S01]  /*2320*/  STS.U16 [R9+UR11+0x1180], R13 ;  /* 0x0011800d09007988 */ /* 0x0005e2000800040b */
[----:B-1----:R-:W-:-:S03]  /*2330*/  PRMT R36, RZ, 0x7610, R36 ;  /* 0x00007610ff247816 */ /* 0x002fc60000000024 */
[----:B------:R1:W-:Y:S01]  /*2340*/  STS.U16 [R9+UR11+0x1580], R24 ;  /* 0x0015801809007988 */ /* 0x0003e2000800040b */
[----:B0-----:R-:W-:-:S03]  /*2350*/  PRMT R18, RZ, 0x7610, R18 ;  /* 0x00007610ff127816 */ /* 0x001fc60000000012 */
[----:B------:R0:W-:Y:S01]  /*2360*/  STS.U16 [R9+UR11+0x1980], R26 ;  /* 0x0019801a09007988 */ /* 0x0001e2000800040b */
[----:B------:R-:W-:Y:S02]  /*2370*/  PRMT R15, RZ, 0x7610, R15 ;  /* 0x00007610ff0f7816 */ /* 0x000fe4000000000f */
[----:B--2---:R-:W-:Y:S01]  /*2380*/  PRMT R13, RZ, 0x7610, R13 ;  /* 0x00007610ff0d7816 */ /* 0x004fe2000000000d */
[----:B------:R-:W-:Y:S01]  /*2390*/  STS.U16 [R9+UR11+0x180], R54 ;  /* 0x0001803609007988 */ /* 0x000fe2000800040b */
[----:B-1----:R-:W-:-:S03]  /*23a0*/  PRMT R24, RZ, 0x7610, R24 ;  /* 0x00007610ff187816 */ /* 0x002fc60000000018 */
[----:B------:R-:W-:Y:S01]  /*23b0*/  STS.U16 [R9+UR11+0x580], R56 ;  /* 0x0005803809007988 */ /* 0x000fe2000800040b */
[----:B0-----:R-:W-:-:S03]  /*23c0*/  PRMT R26, RZ, 0x7610, R26 ;  /* 0x00007610ff1a7816 */ /* 0x001fc6000000001a */
[----:B------:R-:W-:Y:S04]  /*23d0*/  STS.U16 [R9+UR11+0x980], R58 ;  /* 0x0009803a09007988 */ /* 0x000fe8000800040b */
[----:B------:R-:W-:Y:S04]  /*23e0*/  STS.U16 [R9+UR11+0xd80], R60 ;  /* 0x000d803c09007988 */ /* 0x000fe8000800040b */
[----:B------:R0:W-:Y:S04]  /*23f0*/  STS.U16 [R9+UR11+0x1d80], R16 ;  /* 0x001d801009007988 */ /* 0x0001e8000800040b */
[----:B------:R-:W-:Y:S04]  /*2400*/  STS.U16 [R2+UR11+0xa00], R80 ;  /* 0x000a005002007988 */ /* 0x000fe8000800040b */
[----:B------:R1:W-:Y:S01]  /*2410*/  STS.U16 [R2+UR11+0x600], R14 ;  /* 0x0006000e02007988 */ /* 0x0003e2000800040b */
[----:B0-----:R-:W-:-:S03]  /*2420*/  PRMT R16, RZ, 0x7610, R16 ;  /* 0x00007610ff107816 */ /* 0x001fc60000000010 */
[----:B------:R0:W-:Y:S01]  /*2430*/  STS.U16 [R2+UR11+0xe00], R28 ;  /* 0x000e001c02007988 */ /* 0x0001e2000800040b */
[----:B------:R-:W-:-:S03]  /*2440*/  PRMT R9, RZ, 0x7610, R9 ;  /* 0x00007610ff097816 */ /* 0x000fc60000000009 */
        /* <DEDUP_REMOVED lines=9> */
[----:B0-----:R-:W-:-:S03]  /*24e0*/  LOP3.LUT R2, R5, 0x70, RZ, 0x3c, !PT ;  /* 0x0000007005027812 */ /* 0x001fc600078e3cff */
[----:B------:R-:W-:Y:S01]  /*24f0*/  STS.U16 [R4+UR11+0xa80], R97 ;  /* 0x000a806104007988 */ /* 0x000fe2000800040b */
[----:B------:R-:W-:-:S03]  /*2500*/  PRMT R5, RZ, 0x7610, R5 ;  /* 0x00007610ff057816 */ /* 0x000fc60000000005 */
[----:B------:R-:W-:Y:S01]  /*2510*/  STS.U16 [R4+UR11+0xe80], R99 ;  /* 0x000e806304007988 */ /* 0x000fe2000800040b */
[----:B-1----:R-:W-:-:S03]  /*2520*/  PRMT R34, RZ, 0x7610, R34 ;  /* 0x00007610ff227816 */ /* 0x002fc60000000022 */
[----:B------:R-:W-:Y:S04]  /*2530*/  STS.U16 [R4+UR11+0x1280], R101 ;  /* 0x0012806504007988 */ /* 0x000fe8000800040b */
[----:B------:R-:W-:Y:S04]  /*2540*/  STS.U16 [R4+UR11+0x1680], R103 ;  /* 0x0016806704007988 */ /* 0x000fe8000800040b */
[----:B------:R-:W-:Y:S04]  /*2550*/  STS.U16 [R4+UR11+0x1a80], R105 ;  /* 0x001a806904007988 */ /* 0x000fe8000800040b */
[----:B------:R0:W-:Y:S04]  /*2560*/  STS.U16 [R4+UR11+0x1e80], R113 ;  /* 0x001e807104007988 */ /* 0x0001e8000800040b */
[----:B------:R-:W-:Y:S04]  /*2570*/  STS.U16 [R6+UR11+0x300], R73 ;  /* 0x0003004906007988 */ /* 0x000fe8000800040b */
[----:B------:R-:W-:Y:S01]  /*2580*/  STS.U16 [R6+UR11+0x700], R62 ;  /* 0x0007003e06007988 */ /* 0x000fe2000800040b */
[----:B0-----:R-:W-:-:S03]  /*2590*/  PRMT R4, RZ, 0x7610, R4 ;  /* 0x00007610ff047816 */ /* 0x001fc60000000004 */
[----:B------:R-:W-:Y:S04]  /*25a0*/  STS.U16 [R6+UR11+0xb00], R93 ;  /* 0x000b005d06007988 */ /* 0x000fe8000800040b */
[----:B------:R-:W-:Y:S04]  /*25b0*/  STS.U16 [R6+UR11+0xf00], R115 ;  /* 0x000f007306007988 */ /* 0x000fe8000800040b */
[----:B------:R-:W-:Y:S04]  /*25c0*/  STS.U16 [R6+UR11+0x1300], R107 ;  /* 0x0013006b06007988 */ /* 0x000fe8000800040b */
[----:B------:R-:W-:Y:S04]  /*25d0*/  STS.U16 [R6+UR11+0x1700], R111 ;  /* 0x0017006f06007988 */ /* 0x000fe8000800040b */
[----:B------:R-:W-:Y:S04]  /*25e0*/  STS.U16 [R6+UR11+0x1b00], R119 ;  /* 0x001b007706007988 */ /* 0x000fe8000800040b */
[----:B------:R0:W-:Y:S04]  /*25f0*/  STS.U16 [R6+UR11+0x1f00], R123 ;  /* 0x001f007b06007988 */ /* 0x0001e8000800040b */
[----:B------:R-:W-:Y:S04]  /*2600*/  STS.U16 [R2+UR11+0x380], R88 ;  /* 0x0003805802007988 */ /* 0x000fe8000800040b */
[----:B------:R1:W-:Y:S01]  /*2610*/  STS.U16 [R2+UR11+0x780], R17 ;  /* 0x0007801102007988 */ /* 0x0003e2000800040b */
[----:B0-----:R-:W-:-:S03]  /*2620*/  PRMT R6, RZ, 0x7610, R6 ;  /* 0x00007610ff067816 */ /* 0x001fc60000000006 */
[----:B------:R0:W-:Y:S04]  /*2630*/  STS.U16 [R2+UR11+0xb80], R19 ;  /* 0x000b801302007988 */ /* 0x0001e8000800040b */
[----:B------:R-:W-:Y:S01]  /*2640*/  STS.U16 [R2+UR11+0xf80], R21 ;  /* 0x000f801502007988 */ /* 0x000fe2000800040b */
[----:B-1----:R-:W-:-:S03]  /*2650*/  PRMT R17, RZ, 0x7610, R17 ;  /* 0x00007610ff117816 */ /* 0x002fc60000000011 */
[----:B------:R-:W-:Y:S01]  /*2660*/  STS.U16 [R2+UR11+0x1380], R109 ;  /* 0x0013806d02007988 */ /* 0x000fe2000800040b */
[----:B0-----:R-:W-:-:S03]  /*2670*/  PRMT R19, RZ, 0x7610, R19 ;  /* 0x00007610ff137816 */ /* 0x001fc60000000013 */
[----:B------:R-:W-:Y:S04]  /*2680*/  STS.U16 [R2+UR11+0x1780], R117 ;  /* 0x0017807502007988 */ /* 0x000fe8000800040b */
[----:B------:R-:W-:Y:S04]  /*2690*/  STS.U16 [R2+UR11+0x1b80], R121 ;  /* 0x001b807902007988 */ /* 0x000fe8000800040b */
[----:B------:R0:W-:Y:S01]  /*26a0*/  STS.U16 [R2+UR11+0x1f80], R125 ;  /* 0x001f807d02007988 */ /* 0x0001e2000800040b */
[----:B------:R-:W-:Y:S01]  /*26b0*/  STTM.x64 tmem[UR14], RZ ;  /* 0x000000ff000079ed */ /* 0x000fe2000834000e */
[----:B------:R-:W1:Y:S02]  /*26c0*/  FENCE.VIEW.ASYNC.T ;  /* 0x00000000000073c6 */ /* 0x000e640000000200 */
[----:B-1----:R-:W-:Y:S06]  /*26d0*/  BAR.SYNC.DEFER_BLOCKING 0x0 ;  /* 0x0000000000007b1d */ /* 0x002fec0000010000 */
[----:B------:R-:W1:Y:S02]  /*26e0*/  FENCE.VIEW.ASYNC.S ;  /* 0x00000000000073c6 */ /* 0x000e640000000000 */
[----:B-1----:R1:W2:Y:S02]  /*26f0*/  @!UP1 SYNCS.EXCH.64 URZ, [UR15], UR6 ;  /* 0x000000060fff95b2 */ /* 0x0022a40008000100 */
[----:B--2---:R-:W-:Y:S06]  /*2700*/  BAR.SYNC.DEFER_BLOCKING 0x0 ;  /* 0x0000000000007b1d */ /* 0x004fec0000010000 */
[----:B------:R-:W2:Y:S04]  /*2710*/  @P2 LDG.E.U16 R4, desc[UR32][R188.64] ;  /* 0x00000020bc042981 */ /* 0x000ea8000c1e1500 */
[----:B------:R-:W3:Y:S04]  /*2720*/  @P2 LDG.E.U16 R10, desc[UR32][R180.64] ;  /* 0x00000020b40a2981 */ /* 0x000ee8000c1e1500 */
[----:B------:R-:W4:Y:S04]  /*2730*/  @P2 LDG.E.U16 R16, desc[UR32][R172.64] ;  /* 0x00000020ac102981 */ /* 0x000f28000c1e1500 */
        /* <DEDUP_REMOVED lines=28> */
[----:B------:R-:W4:Y:S01]  /*2900*/  @P2 LDG.E.U16 R50, desc[UR32][R126.64] ;  /* 0x000000207e322981 */ /* 0x000f22000c1e1500 */
[----:B0-----:R-:W-:Y:S01]  /*2910*/  SHF.R.S32.HI R2, RZ, 0x6, R68 ;  /* 0x00000006ff027819 */ /* 0x001fe20000011444 */
[----:B-1----:R-:W-:-:S04]  /*2920*/  @!UP0 UIADD3 UR6, UPT, UPT, -UR5, 0x100000, URZ ;  /* 0x0010000005068890 */ /* 0x002fc8000fffe1ff */
[----:B------:R-:W-:Y:S02]  /*2930*/  @!UP0 USHF.L.U32 UR7, UR6, 0xb, URZ ;  /* 0x0000000b06078899 */ /* 0x000fe400080006ff */
[----:B------:R-:W-:Y:S01]  /*2940*/  @!UP0 USHF.L.U32 UR6, UR6, 0x1, URZ ;  /* 0x0000000106068899 */ /* 0x000fe200080006ff */
[----:B------:R-:W-:Y:S01]  /*2950*/  SGXT R2, R2, 0x1 ;  /* 0x000000010202781a */ /* 0x000fe20000000200 */
[----:B------:R-:W-:Y:S01]  /*2960*/  VOTEU.ALL UP1, P1 ;  /* 0x0000000000ff7886 */ /* 0x000fe20000820000 */
[----:B------:R-:W-:-:S04]  /*2970*/  @!UP0 UIADD3 UR4, UPT, UPT, -UR5, 0x100000, URZ ;  /* 0x0010000005048890 */ /* 0x000fc8000fffe1ff */
[----:B------:R-:W-:Y:S02]  /*2980*/  @!UP0 USHF.L.U32 UR5, UR4, 0xb, URZ ;  /* 0x0000000b04058899 */ /* 0x000fe400080006ff */
[----:B------:R-:W-:Y:S01]  /*2990*/  @!UP0 USHF.L.U32 UR4, UR4, 0x1, URZ ;  /* 0x0000000104048899 */ /* 0x000fe200080006ff */
[----:B------:R-:W-:Y:S02]  /*29a0*/  LOP3.LUT R193, R193, 0x90, R2, 0x78, !PT ;  /* 0x00000090c1c17812 */ /* 0x000fe400078e7802 */
[----:B------:R-:W-:Y:S02]  /*29b0*/  ISETP.EQ.U32.AND P3, PT, RZ, UR19, P2 ;  /* 0x00000013ff007c0c */ /* 0x000fe40009762070 */
[C---:B------:R-:W-:Y:S02]  /*29c0*/  LOP3.LUT R71, R193.reuse, 0x20, RZ, 0x3c, !PT ;  /* 0x00000020c1477812 */ /* 0x040fe400078e3cff */
[C---:B------:R-:W-:Y:S01]  /*29d0*/  LOP3.LUT R70, R193.reuse, 0x40, RZ, 0x3c, !PT ;  /* 0x00000040c1467812 */ /* 0x040fe200078e3cff */
[----:B------:R0:W1:Y:S01]  /*29e0*/  @!UP1 SYNCS.EXCH.64 URZ, [UR11+0xa008], UR6 ;  /* 0x00a008060bff95b2 */ /* 0x0000620008000100 */
[----:B------:R-:W-:Y:S01]  /*29f0*/  LOP3.LUT R69, R193, 0x60, RZ, 0x3c, !PT ;  /* 0x00000060c1457812 */ /* 0x000fe200078e3cff */
[----:B------:R-:W-:Y:S01]  /*2a00*/  VOTEU.ALL UP1, P1 ;  /* 0x0000000000ff7886 */ /* 0x000fe20000820000 */
[----:B------:R-:W-:-:S02]  /*2a10*/  UIADD3 UR13, UPT, UPT, UR12, 0x40, URZ ;  /* 0x000000400c0d7890 */ /* 0x000fc4000fffe0ff */
[----:B0-----:R-:W-:Y:S02]  /*2a20*/  UIADD3 UR6, UPT, UPT, UR11, 0x6000, URZ ;  /* 0x000060000b067890 */ /* 0x001fe4000fffe0ff */
[----:B--2---:R0:W-:Y:S04]  /*2a30*/  STS.U16 [R193+UR11+0x4000], R4 ;  /* 0x00400004c1007988 */ /* 0x0041e8000800040b */
[----:B---3--:R0:W-:Y:S04]  /*2a40*/  STS.U16 [R193+UR11+0x4400], R10 ;  /* 0x0044000ac1007988 */ /* 0x0081e8000800040b */
[----:B----4-:R0:W-:Y:S04]  /*2a50*/  STS.U16 [R193+UR11+0x4800], R16 ;  /* 0x00480010c1007988 */ /* 0x0101e8000800040b */
[----:B------:R0:W-:Y:S04]  /*2a60*/  STS.U16 [R193+UR11+0x4c00], R22 ;  /* 0x004c0016c1007988 */ /* 0x0001e8000800040b */
        /* <DEDUP_REMOVED lines=27> */
[----:B------:R0:W-:Y:S01]  /*2c20*/  STS.U16 [R69+UR11+0x5f00], R50 ;  /* 0x005f003245007988 */ /* 0x0001e2000800040b */
[----:B-1----:R1:W-:Y:S06]  /*2c30*/  MEMBAR.ALL.CTA ;  /* 0x0000000000007992 */ /* 0x0023ec0000008000 */
[----:B-1----:R-:W-:Y:S04]  /*2c40*/  FENCE.VIEW.ASYNC.S ;  /* 0x00000000000073c6 */ /* 0x002fe80000000000 */
[----:B------:R-:W1:Y:S02]  /*2c50*/  FENCE.VIEW.ASYNC.S ;  /* 0x00000000000073c6 */ /* 0x000e640000000000 */
[----:B-1----:R0:W1:Y:S02]  /*2c60*/  @!UP1 SYNCS.EXCH.64 URZ, [UR11+0x6000], UR4 ;  /* 0x006000040bff95b2 */ /* 0x0020640008000100 */
[----:B-1----:R-:W-:Y:S06]  /*2c70*/  BAR.SYNC.DEFER_BLOCKING 0x0 ;  /* 0x0000000000007b1d */ /* 0x002fec0000010000 */
[----:B0-----:R-:W-:Y:S05]  /*2c80*/  @!P3 BRA `(.L_x_6) ;  /* 0x000000000088b947 */ /* 0x001fea0003800000 */
[----:B------:R-:W-:Y:S02]  /*2c90*/  UIADD3 UR4, UPT, UPT, UR11, 0x4000, URZ ;  /* 0x000040000b047890 */ /* 0x000fe4000fffe0ff */
[----:B------:R-:W-:Y:S02]  /*2ca0*/  USHF.R.U32.HI UR8, URZ, 0x4, UR11 ;  /* 0x00000004ff087899 */ /* 0x000fe4000801160b */
[----:B------:R-:W-:Y:S02]  /*2cb0*/  USHF.R.U32.HI UR4, URZ, 0x4, UR4 ;  /* 0x00000004ff047899 */ /* 0x000fe40008011604 */
[----:B------:R-:W-:Y:S02]  /*2cc0*/  USGXT.U32 UR8, UR8, 0xe ;  /* 0x0000000e0808789a */ /* 0x000fe40008000000 */
[----:B------:R-:W-:Y:S02]  /*2cd0*/  USGXT.U32 UR16, UR4, 0xe ;  /* 0x0000000e0410789a */ /* 0x000fe40008000000 */
[----:B------:R-:W-:-:S02]  /*2ce0*/  UIADD3 UR34, UP1, UPT, UR8, 0x2000080, URZ ;  /* 0x0200008008227890 */ /* 0x000fc4000ff3e0ff */
[----:B------:R-:W-:Y:S01]  /*2cf0*/  UIADD3 UR30, UP2, UPT, UR16, 0x2, URZ ;  /* 0x00000002101e7890 */ /* 0x000fe2000ff5e0ff */
[----:B------:R-:W-:Y:S01]  /*2d00*/  UMOV UR4, URZ ;  /* 0x000000ff00047c82 */ /* 0x000fe20008000000 */
[----:B------:R-:W-:Y:S01]  /*2d10*/  UMOV UR5, URZ ;  /* 0x000000ff00057c82 */ /* 0x000fe20008000000 */
[----:B------:R-:W-:Y:S02]  /*2d20*/  UIADD3.X UR35, UPT, UPT, UR4, 0x40004040, URZ, UP1, !UPT ;  /* 0x4000404004237890 */ /* 0x000fe40008ffe4ff */
[----:B------:R-:W-:Y:S02]  /*2d30*/  UIADD3.X UR31, UPT, UPT, UR5, 0x40004040, URZ, UP2, !UPT ;  /* 0x40004040051f7890 */ /* 0x000fe400097fe4ff */
[----:B------:R-:W-:Y:S02]  /*2d40*/  ULOP3.LUT UR8, UR8, 0x2000000, URZ, 0xfc, !UPT ;  /* 0x0200000008087892 */ /* 0x000fe4000f8efcff */
[----:B------:R-:W-:Y:S02]  /*2d50*/  UIADD3.64 UR22, UPT, UPT, UR34, 0x80, URZ ;  /* 0x0000008022167897 */ /* 0x000fe4000fffe0ff */
[----:B------:R-:W-:-:S02]  /*2d60*/  UIADD3.64 UR24, UPT, UPT, UR30, 0x2, URZ ;  /* 0x000000021e187897 */ /* 0x000fc4000fffe0ff */
[----:B------:R-:W-:Y:S02]  /*2d70*/  UIADD3.64 UR26, UPT, UPT, UR34, 0x100, URZ ;  /* 0x00000100221a7897 */ /* 0x000fe4000fffe0ff */
[----:B------:R-:W-:Y:S01]  /*2d80*/  UIADD3.64 UR28, UPT, UPT, UR30, 0x4, URZ ;  /* 0x000000041e1c7897 */ /* 0x000fe2000fffe0ff */
[----:B------:R-:W-:Y:S01]  /*2d90*/  UMOV UR36, 0x0 ;  /* 0x0000000000247882 */ /* 0x000fe20000000000 */
[----:B------:R-:W-:Y:S01]  /*2da0*/  UMOV UR37, 0x8108010 ;  /* 0x0810801000257882 */ /* 0x000fe20000000000 */
[----:B------:R-:W-:Y:S01]  /*2db0*/  UMOV UR9, 0x40004040 ;  /* 0x4000404000097882 */ /* 0x000fe20000000000 */
[----:B------:R-:W-:Y:S01]  /*2dc0*/  UMOV UR17, 0x40004040 ;  /* 0x4000404000117882 */ /* 0x000fe20000000000 */
[----:B------:R-:W-:Y:S01]  /*2dd0*/  UMOV UR38, 0x0 ;  /* 0x0000000000267882 */ /* 0x000fe20000000000 */
[----:B------:R-:W-:Y:S01]  /*2de0*/  UMOV UR39, 0x8108010 ;  /* 0x0810801000277882 */ /* 0x000fe20000000000 */
[----:B------:R-:W-:Y:S01]  /*2df0*/  UMOV UR40, 0x0 ;  /* 0x0000000000287882 */ /* 0x000fe20000000000 */
[----:B------:R-:W-:Y:S01]  /*2e00*/  UMOV UR41, 0x8108010 ;  /* 0x0810801000297882 */ /* 0x000fe20000000000 */
[----:B------:R-:W-:Y:S01]  /*2e10*/  UMOV UR4, UR6 ;  /* 0x0000000600047c82 */ /* 0x000fe20008000000 */
[----:B------:R0:W-:Y:S01]  /*2e20*/  UTCHMMA gdesc[UR8], gdesc[UR16], tmem[UR13], tmem[UR36], idesc[UR37], !UPT ;  /* 0x00ff2410080075ea */ /* 0x0001e2000f80000d */
[----:B------:R-:W-:Y:S01]  /*2e30*/  UMOV UR42, 0x0 ;  /* 0x00000000002a7882 */ /* 0x000fe20000000000 */
[----:B------:R-:W-:Y:S01]  /*2e40*/  UMOV UR43, 0x8108010 ;  /* 0x08108010002b7882 */ /* 0x000fe20000000000 */
[----:B------:R0:W-:Y:S01]  /*2e50*/  UTCHMMA gdesc[UR34], gdesc[UR30], tmem[UR13], tmem[UR38], idesc[UR39], UPT ;  /* 0x00ff261e220075ea */ /* 0x0001e2000b80000d */
[----:B------:R-:W-:Y:S01]  /*2e60*/  UMOV UR4, UR4 ;  /* 0x0000000400047c82 */ /* 0x000fe20008000000 */
[----:B------:R0:W-:Y:S01]  /*2e70*/  UTCHMMA gdesc[UR22], gdesc[UR24], tmem[UR13], tmem[UR40], idesc[UR41], UPT ;  /* 0x00ff2818160075ea */ /* 0x0001e2000b80000d */
[----:B------:R0:W-:Y:S01]  /*2e80*/  UTCHMMA gdesc[UR26], gdesc[UR28], tmem[UR13], tmem[UR42], idesc[UR43], UPT ;  /* 0x00ff2a1c1a0075ea */ /* 0x0001e2000b80000d */
[----:B------:R0:W-:Y:S01]  /*2e90*/  UTCBAR [UR4], URZ ;  /* 0x000000ff040073e9 */ /* 0x0001e200080000ff */
[----:B------:R-:W-:Y:S01]  /*2ea0*/  NOP ;  /* 0x0000000000007918 */ /* 0x000fe20000000000 */
.L_x_6:
[----:B------:R-:W-:Y:S05]  /*2eb0*/  @!P2 BRA `(.L_x_7) ;  /* 0x000000000008a947 */ /* 0x000fea0003800000 */
[----:B------:R-:W1:Y:S02]  /*2ec0*/  SYNCS.PHASECHK.TRANS64.TRYWAIT P4, [UR11+0x6000], RZ ;  /* 0x006000ffff0075a7 */ /* 0x000e64000808110b */
[----:B-1----:R-:W-:Y:S05]  /*2ed0*/  @!P4 BRA `(.L_x_8) ;  /* 0x00000084005cc947 */ /* 0x002fea0003800000 */
.L_x_7:
[----:B------:R-:W-:Y:S01]  /*2ee0*/  BAR.SYNC.DEFER_BLOCKING 0x0 ;  /* 0x0000000000007b1d */ /* 0x000fe20000010000 */
[----:B------:R-:W-:Y:S02]  /*2ef0*/  PRMT R204, RZ, 0x7610, R204 ;  /* 0x00007610ffcc7816 */ /* 0x000fe400000000cc */
[----:B------:R-:W-:Y:S02]  /*2f00*/  PRMT R200, RZ, 0x7610, R200 ;  /* 0x00007610ffc87816 */ /* 0x000fe400000000c8 */
[----:B------:R-:W-:Y:S01]  /*2f10*/  PRMT R218, RZ, 0x7610, R218 ;  /* 0x00007610ffda7816 */ /* 0x000fe200000000da */
[----:B------:R-:W1:Y:S02]  /*2f20*/  LDCU UR7, c[0x0][0x3a8] ;  /* 0x00007500ff0777ac */ /* 0x000e640008000800 */
[----:B------:R-:W2:Y:S01]  /*2f30*/  LDC.64 R198, c[0x0][0x390] ;  /* 0x0000e400ffc67b82 */ /* 0x000ea20000000a00 */
[----:B------:R-:W1:Y:S01]  /*2f40*/  LDTM.x64 R4, tmem[UR14+0x40] ;  /* 0x0000400e000479ee */ /* 0x000e620008340000 */
[----:B------:R-:W-:Y:S01]  /*2f50*/  PRMT R216, RZ, 0x7610, R216 ;  /* 0x00007610ffd87816 */ /* 0x000fe200000000d8 */
[----:B0-----:R-:W0:Y:S01]  /*2f60*/  LDCU.64 UR4, c[0x0][0x3d0] ;  /* 0x00007a00ff0477ac */ /* 0x001e220008000a00 */
[----:B------:R-:W-:-:S02]  /*2f70*/  PRMT R214, RZ, 0x7610, R214 ;  /* 0x00007610ffd67816 */ /* 0x000fc400000000d6 */
[----:B------:R-:W-:Y:S02]  /*2f80*/  PRMT R212, RZ, 0x7610, R212 ;  /* 0x00007610ffd47816 */ /* 0x000fe400000000d4 */
[----:B------:R-:W-:Y:S02]  /*2f90*/  PRMT R206, RZ, 0x7610, R206 ;  /* 0x00007610ffce7816 */ /* 0x000fe400000000ce */
[----:B------:R-:W-:Y:S02]  /*2fa0*/  PRMT R228, RZ, 0x7610, R228 ;  /* 0x00007610ffe47816 */ /* 0x000fe400000000e4 */
[----:B------:R-:W-:Y:S02]  /*2fb0*/  PRMT R226, RZ, 0x7610, R226 ;  /* 0x00007610ffe27816 */ /* 0x000fe400000000e2 */
[----:B------:R-:W-:Y:S02]  /*2fc0*/  PRMT R224, RZ, 0x7610, R224 ;  /* 0x00007610ffe07816 */ /* 0x000fe400000000e0 */
[----:B------:R-:W-:Y:S01]  /*2fd0*/  PRMT R222, RZ, 0x7610, R222 ;  /* 0x00007610ffde7816 */ /* 0x000fe200000000de */
[----:B------:R-:W3:Y:S01]  /*2fe0*/  @!P1 SYNCS.CCTL.IV [UR11+0x6000] ;  /* 0x00600000ff0099b1 */ /* 0x000ee2000800000b */
[----:B------:R-:W-:Y:S01]  /*2ff0*/  PRMT R220, RZ, 0x7610, R220 ;  /* 0x00007610ffdc7816 */ /* 0x000fe200000000dc */
[----:B------:R-:W-:Y:S01]  /*3000*/  NOP ;  /* 0x0000000000007918 */ /* 0x000fe20000000000 */
[----:B------:R-:W-:Y:S01]  /*3010*/  PRMT R236, RZ, 0x7610, R236 ;  /* 0x00007610ffec7816 */ /* 0x000fe200000000ec */
[----:B0-----:R-:W-:Y:S01]  /*3020*/  UIMAD UR4, UR10, UR4, URZ ;  /* 0x000000040a0472a4 */ /* 0x001fe2000f8e02ff */
[----:B------:R-:W-:Y:S01]  /*3030*/  IMAD R72, R72, UR5, RZ ;  /* 0x0000000548487c24 */ /* 0x000fe2000f8e02ff */
[----:B------:R-:W-:Y:S01]  /*3040*/  PRMT R234, RZ, 0x7610, R234 ;  /* 0x00007610ffea7816 */ /* 0x000fe200000000ea */
[----:B-1----:R-:W-:Y:S01]  /*3050*/  FMUL R73, R4, UR7 ;  /* 0x0000000704497c20 */ /* 0x002fe20008400000 */
[----:B------:R-:W-:Y:S01]  /*3060*/  FMUL R76, R5, UR7 ;  /* 0x00000007054c7c20 */ /* 0x000fe20008400000 */
[----:B------:R-:W-:Y:S01]  /*3070*/  FMUL R75, R6, UR7 ;  /* 0x00000007064b7c20 */ /* 0x000fe20008400000 */
[----:B------:R-:W-:Y:S01]  /*3080*/  FMUL R77, R7, UR7 ;  /* 0x00000007074d7c20 */ /* 0x000fe20008400000 */
[----:B------:R-:W-:Y:S01]  /*3090*/  FMUL R78, R8, UR7 ;  /* 0x00000007084e7c20 */ /* 0x000fe20008400000 */
[----:B------:R-:W-:Y:S01]  /*30a0*/  FMUL R80, R29, UR7 ;  /* 0x000000071d507c20 */ /* 0x000fe20008400000 */
[----:B------:R-:W-:Y:S01]  /*30b0*/  FMUL R79, R30, UR7 ;  /* 0x000000071e4f7c20 */ /* 0x000fe20008400000 */
[----:B------:R-:W-:Y:S01]  /*30c0*/  FMNMX3 R75, R73, R76, R75, !PT ;  /* 0x0000004c494b7276 */ /* 0x000fe2000780004b */
        /* <DEDUP_REMOVED lines=10> */
[----:B------:R-:W-:Y:S01]  /*3170*/  USHF.L.U32 UR5, UR4, 0x1, URZ ;  /* 0x0000000104057899 */ /* 0x000fe200080006ff */
        /* <DEDUP_REMOVED lines=11> */
[----:B------:R-:W-:Y:S01]  /*3230*/  IMAD.HI R90, R72, 0x2, RZ ;  /* 0x00000002485a7827 */ /* 0x000fe200078e02ff */
[----:B------:R-:W-:-:S03]  /*3240*/  FMNMX3 R77, R77, R73, R76, !PT ;  /* 0x000000494d4d7276 */ /* 0x000fc6000780004c */
[----:B------:R-:W-:Y:S01]  /*3250*/  FMUL R73, R21, UR7 ;  /* 0x0000000715497c20 */ /* 0x000fe20008400000 */
[----:B------:R-:W-:Y:S01]  /*3260*/  FMUL R76, R22, UR7 ;  /* 0x00000007164c7c20 */ /* 0x000fe20008400000 */
[----:B------:R-:W-:Y:S02]  /*3270*/  PRMT R232, RZ, 0x7610, R232 ;  /* 0x00007610ffe87816 */ /* 0x000fe400000000e8 */
[----:B------:R-:W-:Y:S01]  /*3280*/  FMNMX3 R75, R77, R75, R78, !PT ;  /* 0x0000004b4d4b7276 */ /* 0x000fe2000780004e */
[----:B------:R-:W-:Y:S01]  /*3290*/  FMUL R78, R23, UR7 ;  /* 0x00000007174e7c20 */ /* 0x000fe20008400000 */
[----:B------:R-:W-:Y:S01]  /*32a0*/  FMUL R77, R24, UR7 ;  /* 0x00000007184d7c20 */ /* 0x000fe20008400000 */
[----:B------:R-:W-:Y:S02]  /*32b0*/  PRMT R230, RZ, 0x7610, R230 ;  /* 0x00007610ffe67816 */ /* 0x000fe400000000e6 */
[----:B------:R-:W-:Y:S01]  /*32c0*/  FMNMX3 R73, R75, R73, R76, !PT ;  /* 0x000000494b497276 */ /* 0x000fe2000780004c */
[----:B------:R-:W-:Y:S01]  /*32d0*/  FMUL R76, R25, UR7 ;  /* 0x00000007194c7c20 */ /* 0x000fe20008400000 */
[----:B------:R-:W-:Y:S01]  /*32e0*/  FMUL R75, R26, UR7 ;  /* 0x000000071a4b7c20 */ /* 0x000fe20008400000 */
[----:B------:R-:W-:-:S02]  /*32f0*/  PRMT R217, RZ, 0x7610, R217 ;  /* 0x00007610ffd97816 */ /* 0x000fc400000000d9 */
[----:B------:R-:W-:Y:S01]  /*3300*/  FMNMX3 R73, R73, R78, R77, !PT ;  /* 0x0000004e49497276 */ /* 0x000fe2000780004d */
        /* <DEDUP_REMOVED lines=11> */
[----:B------:R-:W-:Y:S02]  /*33c0*/  FMNMX3 R73, R73, R80, R79, !PT ;  /* 0x0000005049497276 */ /* 0x000fe4000780004f */
        /* <DEDUP_REMOVED lines=23> */
[----:B------:R-:W0:Y:S01]  /*3540*/  LDC R73, c[0x0][0x3d8] ;  /* 0x0000f600ff497b82 */ /* 0x000e220000000800 */
[----:B------:R-:W-:Y:S01]  /*3550*/  FMUL R78, R46, UR7 ;  /* 0x000000072e4e7c20 */ /* 0x000fe20008400000 */
        /* <DEDUP_REMOVED lines=10> */
[----:B------:R-:W-:Y:S02]  /*3600*/  PRMT R248, RZ, 0x7610, R248 ;  /* 0x00007610fff87816 */ /* 0x000fe400000000f8 */
[----:B------:R-:W-:Y:S01]  /*3610*/  FMNMX3 R77, R77, R75, R78, !PT ;  /* 0x0000004b4d4d7276 */ /* 0x000fe2000780004e */
[----:B------:R-:W-:Y:S01]  /*3620*/  FMUL R75, R52, UR7 ;  /* 0x00000007344b7c20 */ /* 0x000fe20008400000 */
[----:B------:R-:W-:Y:S02]  /*3630*/  PRMT R246, RZ, 0x7610, R246 ;  /* 0x00007610fff67816 */ /* 0x000fe400000000f6 */
[----:B------:R-:W-:Y:S02]  /*3640*/  PRMT R244, RZ, 0x7610, R244 ;  /* 0x00007610fff47816 */ /* 0x000fe400000000f4 */
[----:B------:R-:W-:Y:S01]  /*3650*/  FMNMX3 R78, R77, R76, R75, !PT ;  /* 0x0000004c4d4e7276 */ /* 0x000fe2000780004b */
[----:B------:R-:W-:Y:S01]  /*3660*/  FMUL R75, R53, UR7 ;  /* 0x00000007354b7c20 */ /* 0x000fe20008400000 */
[----:B------:R-:W-:Y:S01]  /*3670*/  FMUL R76, R54, UR7 ;  /* 0x00000007364c7c20 */ /* 0x000fe20008400000 */
[----:B0-----:R-:W-:-:S02]  /*3680*/  IMAD R77, R74, R73, RZ ;  /* 0x000000494a4d7224 */ /* 0x001fc400078e02ff */
[----:B------:R-:W-:Y:S02]  /*3690*/  FMUL R74, R55, UR7 ;  /* 0x00000007374a7c20 */ /* 0x000fe40008400000 */
[----:B------:R-:W-:Y:S01]  /*36a0*/  FMNMX3 R78, R78, R75, R76, !PT ;  /* 0x0000004b4e4e7276 */ /* 0x000fe2000780004c */
[----:B------:R-:W-:Y:S01]  /*36b0*/  FMUL R75, R57, UR7 ;  /* 0x00000007394b7c20 */ /* 0x000fe20008400000 */
[C---:B------:R-:W-:Y:S01]  /*36c0*/  LEA R79, R73.reuse, R77, 0x1 ;  /* 0x0000004d494f7211 */ /* 0x040fe200078e08ff */
[----:B------:R-:W-:Y:S01]  /*36d0*/  FMUL R76, R58, UR7 ;  /* 0x000000073a4c7c20 */ /* 0x000fe20008400000 */
[----:B------:R-:W-:Y:S02]  /*36e0*/  FMNMX3 R74, R78, R74, R81, !PT ;  /* 0x0000004a4e4a7276 */ /* 0x000fe40007800051 */
[----:B------:R-:W-:Y:S02]  /*36f0*/  LEA R81, R73, R79, 0x1 ;  /* 0x0000004f49517211 */ /* 0x000fe400078e08ff */
[----:B------:R-:W-:Y:S01]  /*3700*/  FMNMX3 R78, R74, R75, R76, !PT ;  /* 0x0000004b4a4e7276 */ /* 0x000fe2000780004c */
[----:B------:R-:W-:Y:S01]  /*3710*/  FMUL R74, R59, UR7 ;  /* 0x000000073b4a7c20 */ /* 0x000fe20008400000 */
[----:B------:R-:W-:Y:S01]  /*3720*/  LEA R83, R73, R81, 0x1 ;  /* 0x0000005149537211 */ /* 0x000fe200078e08ff */
[----:B------:R-:W-:Y:S01]  /*3730*/  FMUL R76, R61, UR7 ;  /* 0x000000073d4c7c20 */ /* 0x000fe20008400000 */
[----:B------:R-:W-:Y:S01]  /*3740*/  SHF.L.U32 R75, R72, 0x1, RZ ;  /* 0x00000001484b7819 */ /* 0x000fe200000006ff */
[----:B------:R-:W-:Y:S01]  /*3750*/  FMUL R72, R67, UR7 ;  /* 0x0000000743487c20 */ /* 0x000fe20008400000 */
[----:B------:R-:W-:-:S02]  /*3760*/  LEA R85, R73, R83, 0x1 ;  /* 0x0000005349557211 */ /* 0x000fc400078e08ff */
[----:B------:R-:W-:Y:S02]  /*3770*/  FMNMX3 R74, R78, R74, R87, !PT ;  /* 0x0000004a4e4a7276 */ /* 0x000fe40007800057 */
[----:B--2---:R-:W-:Y:S01]  /*3780*/  IADD3 R198, P4, P5, R75, UR5, R198 ;  /* 0x000000054bc67c10 */ /* 0x004fe2000fd9e0c6 */
[----:B------:R-:W-:Y:S01]  /*3790*/  UIMAD.WIDE UR4, UR4, 0x2, URZ ;  /* 0x00000002040478a5 */ /* 0x000fe2000f8e02ff */
[----:B------:R-:W-:Y:S02]  /*37a0*/  LEA R75, R73, R85, 0x1 ;  /* 0x00000055494b7211 */ /* 0x000fe400078e08ff */
[----:B------:R-:W-:Y:S01]  /*37b0*/  FMNMX3 R78, R74, R76, R89, !PT ;  /* 0x0000004c4a4e7276 */ /* 0x000fe20007800059 */
[----:B------:R-:W-:Y:S01]  /*37c0*/  FMUL R74, R63, UR7 ;  /* 0x000000073f4a7c20 */ /* 0x000fe20008400000 */
[----:B------:R-:W-:Y:S01]  /*37d0*/  FMUL R89, R64, UR7 ;  /* 0x0000000740597c20 */ /* 0x000fe20008400000 */
[----:B------:R-:W-:Y:S01]  /*37e0*/  LEA R87, R73, R75, 0x1 ;  /* 0x0000004b49577211 */ /* 0x000fe200078e08ff */
[----:B------:R-:W-:Y:S01]  /*37f0*/  FMUL R76, R65, UR7 ;  /* 0x00000007414c7c20 */ /* 0x000fe20008400000 */
[----:B------:R-:W-:-:S02]  /*3800*/  IADD3.X R90, PT, PT, R90, UR5, R199, P4, P5 ;  /* 0x000000055a5a7c10 */ /* 0x000fc4000a7ea4c7 */
[----:B------:R-:W-:Y:S02]  /*3810*/  FMNMX3 R74, R78, R74, R89, !PT ;  /* 0x0000004a4e4a7276 */ /* 0x000fe40007800059 */
[C---:B------:R-:W-:Y:S02]  /*3820*/  LEA R89, R73.reuse, R87, 0x1 ;  /* 0x0000005749597211 */ /* 0x040fe400078e08ff */
[----:B------:R-:W-:Y:S02]  /*3830*/  FMNMX3 R93, R74, R76, R91, !PT ;  /* 0x0000004c4a5d7276 */ /* 0x000fe4000780005b */
[----:B------:R-:W-:Y:S02]  /*3840*/  LEA R91, R73, R89, 0x1 ;  /* 0x00000059495b7211 */ /* 0x000fe400078e08ff */
[----:B------:R-:W-:Y:S02]  /*3850*/  FMNMX3 R72, R93, -INF , R72, !PT ;  /* 0xff8000005d487876 */ /* 0x000fe40007800048 */
[----:B------:R-:W-:-:S02]  /*3860*/  LEA R124, P4, R77, R198, 0x1 ;  /* 0x000000c64d7c7211 */ /* 0x000fc400078808ff */
[----:B------:R-:W-:Y:S01]  /*3870*/  LEA R93, R73, R91, 0x1 ;  /* 0x0000005b495d7211 */ /* 0x000fe200078e08ff */
[--C-:B------:R-:W-:Y:S01]  /*3880*/  FFMA R4, R4, UR7, -R72.reuse ;  /* 0x0000000704047c23 */ /* 0x100fe20008000848 */
[----:B------:R-:W-:Y:S01]  /*3890*/  LEA R122, P5, R79, R198, 0x1 ;  /* 0x000000c64f7a7211 */ /* 0x000fe200078a08ff */
[--C-:B------:R-:W-:Y:S01]  /*38a0*/  FFMA R5, R5, UR7, -R72.reuse ;  /* 0x0000000705057c23 */ /* 0x100fe20008000848 */
[----:B------:R-:W-:Y:S01]  /*38b0*/  LEA.HI.X.SX32 R125, R77, R90, 0x1, P4 ;  /* 0x0000005a4d7d7211 */ /* 0x000fe200020f0eff */
[----:B------:R-:W-:Y:S01]  /*38c0*/  FMUL R4, R4, 1.4426950216293334961 ;  /* 0x3fb8aa3b04047820 */ /* 0x000fe20000400000 */
[----:B------:R-:W-:Y:S01]  /*38d0*/  LEA R77, R73, R93, 0x1 ;  /* 0x0000005d494d7211 */ /* 0x000fe200078e08ff */
[----:B------:R-:W-:Y:S01]  /*38e0*/  FMUL R5, R5, 1.4426950216293334961 ;  /* 0x3fb8aa3b05057820 */ /* 0x000fe20000400000 */
[----:B------:R-:W-:Y:S01]  /*38f0*/  LEA R120, P6, R81, R198, 0x1 ;  /* 0x000000c651787211 */ /* 0x000fe200078c08ff */
[--C-:B------:R-:W-:Y:S01]  /*3900*/  FFMA R6, R6, UR7, -R72.reuse ;  /* 0x0000000706067c23 */ /* 0x100fe20008000848 */
[-C--:B------:R-:W-:Y:S01]  /*3910*/  LEA.HI.X.SX32 R123, R79, R90.reuse, 0x1, P5 ;  /* 0x0000005a4f7b7211 */ /* 0x080fe200028f0eff */
[--C-:B------:R-:W-:Y:S01]  /*3920*/  FFMA R7, R7, UR7, -R72.reuse ;  /* 0x0000000707077c23 */ /* 0x100fe20008000848 */
[----:B------:R-:W-:Y:S01]  /*3930*/  LEA R79, R73, R77, 0x1 ;  /* 0x0000004d494f7211 */ /* 0x000fe200078e08ff */
[----:B------:R-:W-:Y:S01]  /*3940*/  FMUL R6, R6, 1.4426950216293334961 ;  /* 0x3fb8aa3b06067820 */ /* 0x000fe20000400000 */
[----:B------:R-:W-:Y:S01]  /*3950*/  LEA.HI.X.SX32 R121, R81, R90, 0x1, P6 ;  /* 0x0000005a51797211 */ /* 0x000fe200030f0eff */
[----:B------:R-:W-:Y:S01]  /*3960*/  MUFU.EX2 R4, R4 ;  /* 0x0000000400047308 */ /* 0x000fe20000000800 */
[-C--:B------:R-:W-:Y:S01]  /*3970*/  LEA R114, P6, R75, R198.reuse, 0x1 ;  /* 0x000000c64b727211 */ /* 0x080fe200078c08ff */
[----:B------:R-:W-:Y:S01]  /*3980*/  FMUL R7, R7, 1.4426950216293334961 ;  /* 0x3fb8aa3b07077820 */ /* 0x000fe20000400000 */
[----:B------:R-:W-:Y:S01]  /*3990*/  LEA R81, R73, R79, 0x1 ;  /* 0x0000004f49517211 */ /* 0x000fe200078e08ff */
[--C-:B------:R-:W-:Y:S01]  /*39a0*/  FFMA R8, R8, UR7, -R72.reuse ;  /* 0x0000000708087c23 */ /* 0x100fe20008000848 */
[----:B------:R-:W-:Y:S01]  /*39b0*/  LEA R118, P4, R83, R198, 0x1 ;  /* 0x000000c653767211 */ /* 0x000fe200078808ff */
[--C-:B------:R-:W-:Y:S01]  /*39c0*/  FFMA R24, R24, UR7, -R72.reuse ;  /* 0x0000000718187c23 */ /* 0x100fe20008000848 */
[----:B------:R-:W-:Y:S01]  /*39d0*/  LEA.HI.X.SX32 R115, R75, R90, 0x1, P6 ;  /* 0x0000005a4b737211 */ /* 0x000fe200030f0eff */
[----:B------:R-:W0:Y:S01]  /*39e0*/  MUFU.EX2 R5, R5 ;  /* 0x0000000500057308 */ /* 0x000e220000000800 */
[----:B------:R-:W-:Y:S01]  /*39f0*/  LEA R75, R73, R81, 0x1 ;  /* 0x00000051494b7211 */ /* 0x000fe200078e08ff */
[----:B------:R-:W-:Y:S01]  /*3a00*/  FMUL R8, R8, 1.4426950216293334961 ;  /* 0x3fb8aa3b08087820 */ /* 0x000fe20000400000 */
[----:B------:R-:W-:Y:S01]  /*3a10*/  LEA R116, P5, R85, R198, 0x1 ;  /* 0x000000c655747211 */ /* 0x000fe200078a08ff */
[--C-:B------:R-:W-:Y:S01]  /*3a20*/  FFMA R9, R9, UR7, -R72.reuse ;  /* 0x0000000709097c23 */ /* 0x100fe20008000848 */
[-C--:B------:R-:W-:Y:S01]  /*3a30*/  LEA.HI.X.SX32 R119, R83, R90.reuse, 0x1, P4 ;  /* 0x0000005a53777211 */ /* 0x080fe200020f0eff */
[--C-:B------:R-:W-:Y:S01]  /*3a40*/  FFMA R10, R10, UR7, -R72.reuse ;  /* 0x000000070a0a7c23 */ /* 0x100fe20008000848 */
[----:B------:R-:W-:Y:S01]  /*3a50*/  LEA R83, R73, R75, 0x1 ;  /* 0x0000004b49537211 */ /* 0x000fe200078e08ff */
[----:B------:R-:W1:Y:S01]  /*3a60*/  MUFU.EX2 R6, R6 ;  /* 0x0000000600067308 */ /* 0x000e620000000800 */
[----:B------:R-:W-:Y:S01]  /*3a70*/  LEA.HI.X.SX32 R117, R85, R90, 0x1, P5 ;  /* 0x0000005a55757211 */ /* 0x000fe200028f0eff */
[----:B------:R-:W-:Y:S01]  /*3a80*/  FMUL R9, R9, 1.4426950216293334961 ;  /* 0x3fb8aa3b09097820 */ /* 0x000fe20000400000 */
[-C--:B------:R-:W-:Y:S01]  /*3a90*/  LEA R110, P5, R89, R198.reuse, 0x1 ;  /* 0x000000c6596e7211 */ /* 0x080fe200078a08ff */
[--C-:B------:R-:W-:Y:S01]  /*3aa0*/  FFMA R32, R32, UR7, -R72.reuse ;  /* 0x0000000720207c23 */ /* 0x100fe20008000848 */
[-C--:B------:R-:W-:Y:S01]  /*3ab0*/  LEA R112, P4, R87, R198.reuse, 0x1 ;  /* 0x000000c657707211 */ /* 0x080fe200078808ff */
[----:B------:R-:W-:Y:S01]  /*3ac0*/  FMUL R10, R10, 1.4426950216293334961 ;  /* 0x3fb8aa3b0a0a7820 */ /* 0x000fe20000400000 */
[----:B------:R-:W-:Y:S01]  /*3ad0*/  LEA R85, R73, R83, 0x1 ;  /* 0x0000005349557211 */ /* 0x000fe200078e08ff */
[----:B------:R-:W2:Y:S01]  /*3ae0*/  MUFU.EX2 R7, R7 ;  /* 0x0000000700077308 */ /* 0x000ea20000000800 */
[----:B------:R-:W-:Y:S01]  /*3af0*/  LEA R108, P6, R91, R198, 0x1 ;  /* 0x000000c65b6c7211 */ /* 0x000fe200078c08ff */
[--C-:B------:R-:W-:Y:S01]  /*3b00*/  FFMA R11, R11, UR7, -R72.reuse ;  /* 0x000000070b0b7c23 */ /* 0x100fe20008000848 */
[-C--:B------:R-:W-:Y:S01]  /*3b10*/  LEA.HI.X.SX32 R111, R89, R90.reuse, 0x1, P5 ;  /* 0x0000005a596f7211 */ /* 0x080fe200028f0eff */
[--C-:B------:R-:W-:Y:S01]  /*3b20*/  FFMA R39, R39, UR7, -R72.reuse ;  /* 0x0000000727277c23 */ /* 0x100fe20008000848 */
[----:B------:R-:W-:Y:S01]  /*3b30*/  LEA.HI.X.SX32 R113, R87, R90, 0x1, P4 ;  /* 0x0000005a57717211 */ /* 0x000fe200020f0eff */
[--C-:B------:R-:W-:Y:S01]  /*3b40*/  FFMA R40, R40, UR7, -R72.reuse ;  /* 0x0000000728287c23 */ /* 0x100fe20008000848 */
[----:B------:R-:W-:Y:S01]  /*3b50*/  LEA R104, P5, R77, R198, 0x1 ;  /* 0x000000c64d687211 */ /* 0x000fe200078a08ff */
[----:B------:R-:W4:Y:S01]  /*3b60*/  MUFU.EX2 R8, R8 ;  /* 0x0000000800087308 */ /* 0x000f220000000800 */
[----:B------:R-:W-:Y:S01]  /*3b70*/  LEA R87, R73, R85, 0x1 ;  /* 0x0000005549577211 */ /* 0x000fe200078e08ff */
[----:B------:R-:W-:Y:S01]  /*3b80*/  FMUL R11, R11, 1.4426950216293334961 ;  /* 0x3fb8aa3b0b0b7820 */ /* 0x000fe20000400000 */
[----:B------:R-:W-:Y:S01]  /*3b90*/  LEA.HI.X.SX32 R109, R91, R90, 0x1, P6 ;  /* 0x0000005a5b6d7211 */ /* 0x000fe200030f0eff */
[--C-:B------:R-:W-:Y:S01]  /*3ba0*/  FFMA R12, R12, UR7, -R72.reuse ;  /* 0x000000070c0c7c23 */ /* 0x100fe20008000848 */
[----:B------:R-:W-:Y:S01]  /*3bb0*/  LEA R102, P6, R79, R198, 0x1 ;  /* 0x000000c64f667211 */ /* 0x000fe200078c08ff */
[--C-:B------:R-:W-:Y:S01]  /*3bc0*/  FFMA R13, R13, UR7, -R72.reuse ;  /* 0x000000070d0d7c23 */ /* 0x100fe20008000848 */
[----:B------:R-:W-:Y:S01]  /*3bd0*/  LEA.HI.X.SX32 R105, R77, R90, 0x1, P5 ;  /* 0x0000005a4d697211 */ /* 0x000fe200028f0eff */
[----:B------:R-:W0:Y:S01]  /*3be0*/  MUFU.EX2 R9, R9 ;  /* 0x0000000900097308 */ /* 0x000e220000000800 */
[----:B------:R-:W-:Y:S01]  /*3bf0*/  LEA R106, P4, R93, R198, 0x1 ;  /* 0x000000c65d6a7211 */ /* 0x000fe200078808ff */
[----:B------:R-:W-:Y:S01]  /*3c00*/  FMUL R12, R12, 1.4426950216293334961 ;  /* 0x3fb8aa3b0c0c7820 */ /* 0x000fe20000400000 */
[----:B------:R-:W-:Y:S01]  /*3c10*/  LEA R77, R73, R87, 0x1 ;  /* 0x00000057494d7211 */ /* 0x000fe200078e08ff */
[----:B------:R-:W-:Y:S01]  /*3c20*/  FMUL R13, R13, 1.4426950216293334961 ;  /* 0x3fb8aa3b0d0d7820 */ /* 0x000fe20000400000 */
[----:B------:R-:W-:Y:S01]  /*3c30*/  LEA.HI.X.SX32 R103, R79, R90, 0x1, P6 ;  /* 0x0000005a4f677211 */ /* 0x000fe200030f0eff */
[--C-:B------:R-:W-:Y:S01]  /*3c40*/  FFMA R14, R14, UR7, -R72.reuse ;  /* 0x000000070e0e7c23 */ /* 0x100fe20008000848 */
[----:B------:R-:W-:Y:S01]  /*3c50*/  LEA R98, P5, R75, R198, 0x1 ;  /* 0x000000c64b627211 */ /* 0x000fe200078a08ff */
[----:B------:R-:W0:Y:S01]  /*3c60*/  MUFU.EX2 R10, R10 ;  /* 0x0000000a000a7308 */ /* 0x000e220000000800 */
[----:B------:R-:W-:Y:S01]  /*3c70*/  LEA.HI.X.SX32 R107, R93, R90, 0x1, P4 ;  /* 0x0000005a5d6b7211 */ /* 0x000fe200020f0eff */
[----:B------:R-:W-:Y:S01]  /*3c80*/  FMUL R14, R14, 1.4426950216293334961 ;  /* 0x3fb8aa3b0e0e7820 */ /* 0x000fe20000400000 */
[----:B------:R-:W-:Y:S01]  /*3c90*/  LEA R79, R73, R77, 0x1 ;  /* 0x0000004d494f7211 */ /* 0x000fe200078e08ff */
[--C-:B------:R-:W-:Y:S01]  /*3ca0*/  FFMA R15, R15, UR7, -R72.reuse ;  /* 0x000000070f0f7c23 */ /* 0x100fe20008000848 */
[-C--:B------:R-:W-:Y:S01]  /*3cb0*/  LEA R100, P4, R81, R198.reuse, 0x1 ;  /* 0x000000c651647211 */ /* 0x080fe200078808ff */
[--C-:B------:R-:W-:Y:S01]  /*3cc0*/  FFMA R16, R16, UR7, -R72.reuse ;  /* 0x0000000710107c23 */ /* 0x100fe20008000848 */
[----:B------:R-:W-:Y:S01]  /*3cd0*/  LEA R96, P6, R83, R198, 0x1 ;  /* 0x000000c653607211 */ /* 0x000fe200078c08ff */
[----:B------:R-:W0:Y:S01]  /*3ce0*/  MUFU.EX2 R11, R11 ;  /* 0x0000000b000b7308 */ /* 0x000e220000000800 */
[-C--:B------:R-:W-:Y:S01]  /*3cf0*/  LEA.HI.X.SX32 R99, R75, R90.reuse, 0x1, P5 ;  /* 0x0000005a4b637211 */ /* 0x080fe200028f0eff */
[----:B------:R-:W-:Y:S01]  /*3d00*/  FMUL R15, R15, 1.4426950216293334961 ;  /* 0x3fb8aa3b0f0f7820 */ /* 0x000fe20000400000 */
[----:B------:R-:W-:Y:S01]  /*3d10*/  LEA R75, R73, R79, 0x1 ;  /* 0x0000004f494b7211 */ /* 0x000fe200078e08ff */
[----:B------:R-:W-:Y:S01]  /*3d20*/  FMUL R16, R16, 1.4426950216293334961 ;  /* 0x3fb8aa3b10107820 */ /* 0x000fe20000400000 */
[-C--:B------:R-:W-:Y:S01]  /*3d30*/  LEA.HI.X.SX32 R101, R81, R90.reuse, 0x1, P4 ;  /* 0x0000005a51657211 */ /* 0x080fe200020f0eff */
[--C-:B------:R-:W-:Y:S01]  /*3d40*/  FFMA R17, R17, UR7, -R72.reuse ;  /* 0x0000000711117c23 */ /* 0x100fe20008000848 */
[----:B------:R-:W-:Y:S01]  /*3d50*/  LEA.HI.X.SX32 R97, R83, R90, 0x1, P6 ;  /* 0x0000005a53617211 */ /* 0x000fe200030f0eff */
[----:B------:R-:W0:Y:S01]  /*3d60*/  MUFU.EX2 R12, R12 ;  /* 0x0000000c000c7308 */ /* 0x000e220000000800 */
[-C--:B------:R-:W-:Y:S01]  /*3d70*/  LEA R94, P4, R85, R198.reuse, 0x1 ;  /* 0x000000c6555e7211 */ /* 0x080fe200078808ff */
[----:B------:R-:W-:Y:S01]  /*3d80*/  FMUL R17, R17, 1.4426950216293334961 ;  /* 0x3fb8aa3b11117820 */ /* 0x000fe20000400000 */
[-C--:B------:R-:W-:Y:S01]  /*3d90*/  LEA R88, P6, R77, R198.reuse, 0x1 ;  /* 0x000000c64d587211 */ /* 0x080fe200078c08ff */
[--C-:B------:R-:W-:Y:S01]  /*3da0*/  FFMA R18, R18, UR7, -R72.reuse ;  /* 0x0000000712127c23 */ /* 0x100fe20008000848 */
[----:B------:R-:W-:Y:S01]  /*3db0*/  LEA R81, R73, R75, 0x1 ;  /* 0x0000004b49517211 */ /* 0x000fe200078e08ff */
[--C-:B------:R-:W-:Y:S01]  /*3dc0*/  FFMA R41, R41, UR7, -R72.reuse ;  /* 0x0000000729297c23 */ /* 0x100fe20008000848 */
[----:B------:R-:W-:Y:S01]  /*3dd0*/  LEA R92, P5, R87, R198, 0x1 ;  /* 0x000000c6575c7211 */ /* 0x000fe200078a08ff */
[----:B------:R-:W0:Y:S01]  /*3de0*/  MUFU.EX2 R13, R13 ;  /* 0x0000000d000d7308 */ /* 0x000e220000000800 */
[-C--:B------:R-:W-:Y:S01]  /*3df0*/  LEA.HI.X.SX32 R95, R85, R90.reuse, 0x1, P4 ;  /* 0x0000005a555f7211 */ /* 0x080fe200020f0eff */
[----:B------:R-:W-:Y:S01]  /*3e00*/  FMUL R18, R18, 1.4426950216293334961 ;  /* 0x3fb8aa3b12127820 */ /* 0x000fe20000400000 */
[----:B------:R-:W-:Y:S01]  /*3e10*/  LEA.HI.X.SX32 R89, R77, R90, 0x1, P6 ;  /* 0x0000005a4d597211 */ /* 0x000fe200030f0eff */
[--C-:B------:R-:W-:Y:S01]  /*3e20*/  FFMA R19, R19, UR7, -R72.reuse ;  /* 0x0000000713137c23 */ /* 0x100fe20008000848 */
[----:B------:R-:W-:Y:S01]  /*3e30*/  LEA R86, P4, R79, R198, 0x1 ;  /* 0x000000c64f567211 */ /* 0x000fe200078808ff */
[--C-:B------:R-:W-:Y:S01]  /*3e40*/  FFMA R44, R44, UR7, -R72.reuse ;  /* 0x000000072c2c7c23 */ /* 0x100fe20008000848 */
[----:B------:R-:W-:Y:S01]  /*3e50*/  LEA R77, R73, R81, 0x1 ;  /* 0x00000051494d7211 */ /* 0x000fe200078e08ff */
[----:B------:R-:W0:Y:S01]  /*3e60*/  MUFU.EX2 R14, R14 ;  /* 0x0000000e000e7308 */ /* 0x000e220000000800 */
[----:B------:R-:W-:Y:S01]  /*3e70*/  LEA.HI.X.SX32 R93, R87, R90, 0x1, P5 ;  /* 0x0000005a575d7211 */ /* 0x000fe200028f0eff */
[--C-:B------:R-:W-:Y:S01]  /*3e80*/  FFMA R20, R20, UR7, -R72.reuse ;  /* 0x0000000714147c23 */ /* 0x100fe20008000848 */
[----:B------:R-:W-:Y:S01]  /*3e90*/  LEA R84, P5, R75, R198, 0x1 ;  /* 0x000000c64b547211 */ /* 0x000fe200078a08ff */
[--C-:B------:R-:W-:Y:S01]  /*3ea0*/  FFMA R21, R21, UR7, -R72.reuse ;  /* 0x0000000715157c23 */ /* 0x100fe20008000848 */
[-C--:B------:R-:W-:Y:S01]  /*3eb0*/  LEA.HI.X.SX32 R87, R79, R90.reuse, 0x1, P4 ;  /* 0x0000005a4f577211 */ /* 0x080fe200020f0eff */
[--C-:B------:R-:W-:Y:S01]  /*3ec0*/  FFMA R22, R22, UR7, -R72.reuse ;  /* 0x0000000716167c23 */ /* 0x100fe20008000848 */
[----:B------:R-:W-:Y:S01]  /*3ed0*/  LEA R79, R73, R77, 0x1 ;  /* 0x0000004d494f7211 */ /* 0x000fe200078e08ff */
[----:B------:R-:W0:Y:S01]  /*3ee0*/  MUFU.EX2 R15, R15 ;  /* 0x0000000f000f7308 */ /* 0x000e220000000800 */
[----:B------:R-:W-:Y:S01]  /*3ef0*/  LEA.HI.X.SX32 R85, R75, R90, 0x1, P5 ;  /* 0x0000005a4b557211 */ /* 0x000fe200028f0eff */
[----:B------:R-:W-:Y:S01]  /*3f00*/  FMUL R41, R41, 1.4426950216293334961 ;  /* 0x3fb8aa3b29297820 */ /* 0x000fe20000400000 */
[----:B------:R-:W-:Y:S01]  /*3f10*/  LEA R75, R73, R79, 0x1 ;  /* 0x0000004f494b7211 */ /* 0x000fe200078e08ff */
[----:B------:R-:W-:Y:S01]  /*3f20*/  FMUL R19, R19, 1.4426950216293334961 ;  /* 0x3fb8aa3b13137820 */ /* 0x000fe20000400000 */
[-C--:B------:R-:W-:Y:S01]  /*3f30*/  LEA R82, P6, R81, R198.reuse, 0x1 ;  /* 0x000000c651527211 */ /* 0x080fe200078c08ff */
[----:B------:R-:W-:Y:S01]  /*3f40*/  FMUL R20, R20, 1.4426950216293334961 ;  /* 0x3fb8aa3b14147820 */ /* 0x000fe20000400000 */
[-C--:B------:R-:W-:Y:S01]  /*3f50*/  LEA R80, P4, R77, R198.reuse, 0x1 ;  /* 0x000000c64d507211 */ /* 0x080fe200078808ff */
[----:B------:R-:W0:Y:S01]  /*3f60*/  MUFU.EX2 R16, R16 ;  /* 0x0000001000107308 */ /* 0x000e220000000800 */
[----:B------:R-:W-:Y:S01]  /*3f70*/  LEA R78, P5, R79, R198, 0x1 ;  /* 0x000000c64f4e7211 */ /* 0x000fe200078a08ff */
[----:B------:R-:W-:Y:S01]  /*3f80*/  FMUL R21, R21, 1.4426950216293334961 ;  /* 0x3fb8aa3b15157820 */ /* 0x000fe20000400000 */
[----:B------:R-:W-:Y:S01]  /*3f90*/  LEA R91, R73, R75, 0x1 ;  /* 0x0000004b495b7211 */ /* 0x000fe200078e08ff */
[----:B------:R-:W-:Y:S01]  /*3fa0*/  FMUL R22, R22, 1.4426950216293334961 ;  /* 0x3fb8aa3b16167820 */ /* 0x000fe20000400000 */
[-C--:B------:R-:W-:Y:S01]  /*3fb0*/  LEA.HI.X.SX32 R83, R81, R90.reuse, 0x1, P6 ;  /* 0x0000005a51537211 */ /* 0x080fe200030f0eff */
[--C-:B------:R-:W-:Y:S01]  /*3fc0*/  FFMA R23, R23, UR7, -R72.reuse ;  /* 0x0000000717177c23 */ /* 0x100fe20008000848 */
[-C--:B------:R-:W-:Y:S01]  /*3fd0*/  LEA.HI.X.SX32 R81, R77, R90.reuse, 0x1, P4 ;  /* 0x0000005a4d517211 */ /* 0x080fe200020f0eff */
[----:B------:R-:W0:Y:S01]  /*3fe0*/  MUFU.EX2 R17, R17 ;  /* 0x0000001100117308 */ /* 0x000e220000000800 */
[----:B------:R-:W-:Y:S01]  /*3ff0*/  LEA.HI.X.SX32 R79, R79, R90, 0x1, P5 ;  /* 0x0000005a4f4f7211 */ /* 0x000fe200028f0eff */
[--C-:B------:R-:W-:Y:S01]  /*4000*/  FFMA R45, R45, UR7, -R72.reuse ;  /* 0x000000072d2d7c23 */ /* 0x100fe20008000848 */
[-C--:B------:R-:W-:Y:S01]  /*4010*/  LEA R76, P4, R75, R198.reuse, 0x1 ;  /* 0x000000c64b4c7211 */ /* 0x080fe200078808ff */
[--C-:B------:R-:W-:Y:S01]  /*4020*/  FFMA R27, R27, UR7, -R72.reuse ;  /* 0x000000071b1b7c23 */ /* 0x100fe20008000848 */
[----:B------:R-:W-:Y:S01]  /*4030*/  LEA R74, P5, R91, R198, 0x1 ;  /* 0x000000c65b4a7211 */ /* 0x000fe200078a08ff */
[--C-:B------:R-:W-:Y:S01]  /*4040*/  FFMA R48, R48, UR7, -R72.reuse ;  /* 0x0000000730307c23 */ /* 0x100fe20008000848 */
[----:B------:R-:W-:Y:S01]  /*4050*/  LEA R191, R73, R91, 0x1 ;  /* 0x0000005b49bf7211 */ /* 0x000fe200078e08ff */
[----:B------:R-:W0:Y:S01]  /*4060*/  MUFU.EX2 R18, R18 ;  /* 0x0000001200127308 */ /* 0x000e220000000800 */
[-C--:B------:R-:W-:Y:S01]  /*4070*/  LEA.HI.X.SX32 R77, R75, R90.reuse, 0x1, P4 ;  /* 0x0000005a4b4d7211 */ /* 0x080fe200020f0eff */
[--C-:B------:R-:W-:Y:S01]  /*4080*/  FFMA R28, R28, UR7, -R72.reuse ;  /* 0x000000071c1c7c23 */ /* 0x100fe20008000848 */
[----:B------:R-:W-:Y:S01]  /*4090*/  LEA.HI.X.SX32 R75, R91, R90, 0x1, P5 ;  /* 0x0000005a5b4b7211 */ /* 0x000fe200028f0eff */
[--C-:B------:R-:W-:Y:S01]  /*40a0*/  FFMA R29, R29, UR7, -R72.reuse ;  /* 0x000000071d1d7c23 */ /* 0x100fe20008000848 */
[----:B------:R-:W-:Y:S01]  /*40b0*/  LEA R91, R73, R191, 0x1 ;  /* 0x000000bf495b7211 */ /* 0x000fe200078e08ff */
[--C-:B------:R-:W-:Y:S01]  /*40c0*/  FFMA R30, R30, UR7, -R72.reuse ;  /* 0x000000071e1e7c23 */ /* 0x100fe20008000848 */
[----:B------:R-:W-:Y:S01]  /*40d0*/  LEA R196, P4, R191, R198, 0x1 ;  /* 0x000000c6bfc47211 */ /* 0x000fe200078808ff */
[----:B------:R-:W0:Y:S01]  /*40e0*/  MUFU.EX2 R19, R19 ;  /* 0x0000001300137308 */ /* 0x000e220000000800 */
[----:B------:R-:W-:Y:S01]  /*40f0*/  LEA R199, R73, R91, 0x1 ;  /* 0x0000005b49c77211 */ /* 0x000fe200078e08ff */
[----:B------:R-:W-:Y:S01]  /*4100*/  FMUL R23, R23, 1.4426950216293334961 ;  /* 0x3fb8aa3b17177820 */ /* 0x000fe20000400000 */
[----:B------:R-:W-:Y:S01]  /*4110*/  LEA.HI.X.SX32 R197, R191, R90, 0x1, P4 ;  /* 0x0000005abfc57211 */ /* 0x000fe200020f0eff */
[--C-:B------:R-:W-:Y:S01]  /*4120*/  FFMA R31, R31, UR7, -R72.reuse ;  /* 0x000000071f1f7c23 */ /* 0x100fe20008000848 */
[-C--:B------:R-:W-:Y:S01]  /*4130*/  LEA R194, P4, R91, R198.reuse, 0x1 ;  /* 0x000000c65bc27211 */ /* 0x080fe200078808ff */
[--C-:B------:R-:W-:Y:S01]  /*4140*/  FFMA R49, R49, UR7, -R72.reuse ;  /* 0x0000000731317c23 */ /* 0x100fe20008000848 */
[----:B------:R-:W-:Y:S01]  /*4150*/  LEA R201, R73, R199, 0x1 ;  /* 0x000000c749c97211 */ /* 0x000fe200078e08ff */
[----:B------:R-:W0:Y:S01]  /*4160*/  MUFU.EX2 R20, R20 ;  /* 0x0000001400147308 */ /* 0x000e220000000800 */
[----:B------:R-:W-:Y:S01]  /*4170*/  LEA R190, P5, R199, R198, 0x1 ;  /* 0x000000c6c7be7211 */ /* 0x000fe200078a08ff */
[--C-:B------:R-:W-:Y:S01]  /*4180*/  FFMA R35, R35, UR7, -R72.reuse ;  /* 0x0000000723237c23 */ /* 0x100fe20008000848 */
[-C--:B------:R-:W-:Y:S01]  /*4190*/  LEA.HI.X.SX32 R195, R91, R90.reuse, 0x1, P4 ;  /* 0x0000005a5bc37211 */ /* 0x080fe200020f0eff */
[--C-:B------:R-:W-:Y:S01]  /*41a0*/  FFMA R52, R52, UR7, -R72.reuse ;  /* 0x0000000734347c23 */ /* 0x100fe20008000848 */
[----:B------:R-:W-:Y:S01]  /*41b0*/  LEA R91, R73, R201, 0x1 ;  /* 0x000000c9495b7211 */ /* 0x000fe200078e08ff */
[--C-:B------:R-:W-:Y:S01]  /*41c0*/  FFMA R36, R36, UR7, -R72.reuse ;  /* 0x0000000724247c23 */ /* 0x100fe20008000848 */
[----:B------:R-:W-:Y:S01]  /*41d0*/  LEA.HI.X.SX32 R191, R199, R90, 0x1, P5 ;  /* 0x0000005ac7bf7211 */ /* 0x000fe200028f0eff */
[----:B------:R-:W0:Y:S01]  /*41e0*/  MUFU.EX2 R21, R21 ;  /* 0x0000001500157308 */ /* 0x000e220000000800 */
[----:B------:R-:W-:Y:S01]  /*41f0*/  LEA R199, R73, R91, 0x1 ;  /* 0x0000005b49c77211 */ /* 0x000fe200078e08ff */
[--C-:B------:R-:W-:Y:S01]  /*4200*/  FFMA R37, R37, UR7, -R72.reuse ;  /* 0x0000000725257c23 */ /* 0x100fe20008000848 */
[----:B------:R-:W-:Y:S01]  /*4210*/  LEA R210, P4, R201, R198, 0x1 ;  /* 0x000000c6c9d27211 */ /* 0x000fe200078808ff */
[--C-:B------:R-:W-:Y:S01]  /*4220*/  FFMA R38, R38, UR7, -R72.reuse ;  /* 0x0000000726267c23 */ /* 0x100fe20008000848 */
[----:B------:R-:W-:Y:S01]  /*4230*/  LEA R73, R73, R199, 0x1 ;  /* 0x000000c749497211 */ /* 0x000fe200078e08ff */
[--C-:B------:R-:W-:Y:S01]  /*4240*/  FFMA R53, R53, UR7, -R72.reuse ;  /* 0x0000000735357c23 */ /* 0x100fe20008000848 */
[----:B------:R-:W-:Y:S01]  /*4250*/  LEA.HI.X.SX32 R211, R201, R90, 0x1, P4 ;  /* 0x0000005ac9d37211 */ /* 0x000fe200020f0eff */
[----:B------:R-:W0:Y:S01]  /*4260*/  MUFU.EX2 R22, R22 ;  /* 0x0000001600167308 */ /* 0x000e220000000800 */
[-C--:B------:R-:W-:Y:S01]  /*4270*/  LEA R208, P4, R91, R198.reuse, 0x1 ;  /* 0x000000c65bd07211 */ /* 0x080fe200078808ff */
[----:B------:R-:W-:Y:S01]  /*4280*/  FMUL R45, R45, 1.4426950216293334961 ;  /* 0x3fb8aa3b2d2d7820 */ /* 0x000fe20000400000 */
[-C--:B------:R-:W-:Y:S01]  /*4290*/  LEA R202, P5, R199, R198.reuse, 0x1 ;  /* 0x000000c6c7ca7211 */ /* 0x080fe200078a08ff */
[----:B------:R-:W-:Y:S01]  /*42a0*/  FMUL R27, R27, 1.4426950216293334961 ;  /* 0x3fb8aa3b1b1b7820 */ /* 0x000fe20000400000 */
[----:B------:R-:W-:Y:S01]  /*42b0*/  LEA R198, P6, R73, R198, 0x1 ;  /* 0x000000c649c67211 */ /* 0x000fe200078c08ff */
[----:B------:R-:W-:Y:S01]  /*42c0*/  FMUL R28, R28, 1.4426950216293334961 ;  /* 0x3fb8aa3b1c1c7820 */ /* 0x000fe20000400000 */
[-C--:B------:R-:W-:Y:S01]  /*42d0*/  LEA.HI.X.SX32 R203, R199, R90.reuse, 0x1, P5 ;  /* 0x0000005ac7cb7211 */ /* 0x080fe200028f0eff */
[----:B------:R-:W1:Y:S01]  /*42e0*/  MUFU.EX2 R23, R23 ;  /* 0x0000001700177308 */ /* 0x000e620000000800 */
[-C--:B------:R-:W-:Y:S01]  /*42f0*/  LEA.HI.X.SX32 R199, R73, R90.reuse, 0x1, P6 ;  /* 0x0000005a49c77211 */ /* 0x080fe200030f0eff */
[----:B------:R-:W-:Y:S01]  /*4300*/  FMUL R73, R24, 1.4426950216293334961 ;  /* 0x3fb8aa3b18497820 */ /* 0x000fe20000400000 */
[--C-:B------:R-:W-:Y:S01]  /*4310*/  FFMA R24, R25, UR7, -R72.reuse ;  /* 0x0000000719187c23 */ /* 0x100fe20008000848 */
[----:B------:R-:W-:Y:S01]  /*4320*/  LEA.HI.X.SX32 R209, R91, R90, 0x1, P4 ;  /* 0x0000005a5bd17211 */ /* 0x000fe200020f0eff */
[----:B------:R-:W-:Y:S01]  /*4330*/  FMUL R29, R29, 1.4426950216293334961 ;  /* 0x3fb8aa3b1d1d7820 */ /* 0x000fe20000400000 */
[----:B------:R-:W-:Y:S01]  /*4340*/  FMUL R30, R30, 1.4426950216293334961 ;  /* 0x3fb8aa3b1e1e7820 */ /* 0x000fe20000400000 */
[----:B------:R-:W-:Y:S01]  /*4350*/  FMUL R31, R31, 1.4426950216293334961 ;  /* 0x3fb8aa3b1f1f7820 */ /* 0x000fe20000400000 */
[----:B------:R1:W2:Y:S01]  /*4360*/  MUFU.EX2 R25, R73 ;  /* 0x0000004900197308 */ /* 0x0002a20000000800 */
[----:B0-----:R-:W-:Y:S01]  /*4370*/  FADD R91, R4, R5 ;  /* 0x00000005045b7221 */ /* 0x001fe20000000000 */
[----:B------:R-:W-:Y:S01]  /*4380*/  FMUL R90, R24, 1.4426950216293334961 ;  /* 0x3fb8aa3b185a7820 */ /* 0x000fe20000400000 */
[----:B------:R-:W-:Y:S01]  /*4390*/  FMUL R49, R49, 1.4426950216293334961 ;  /* 0x3fb8aa3b31317820 */ /* 0x000fe20000400000 */
[----:B------:R-:W-:Y:S01]  /*43a0*/  FMUL R35, R35, 1.4426950216293334961 ;  /* 0x3fb8aa3b23237820 */ /* 0x000fe20000400000 */
[----:B------:R-:W-:Y:S01]  /*43b0*/  FMUL R36, R36, 1.4426950216293334961 ;  /* 0x3fb8aa3b24247820 */ /* 0x000fe20000400000 */
[----:B------:R-:W-:Y:S01]  /*43c0*/  FMUL R37, R37, 1.4426950216293334961 ;  /* 0x3fb8aa3b25257820 */ /* 0x000fe20000400000 */
[----:B------:R-:W-:Y:S01]  /*43d0*/  FMUL R38, R38, 1.4426950216293334961 ;  /* 0x3fb8aa3b26267820 */ /* 0x000fe20000400000 */
[----:B------:R-:W-:Y:S01]  /*43e0*/  MUFU.EX2 R27, R27 ;  /* 0x0000001b001b7308 */ /* 0x000fe20000000800 */
[----:B-1----:R-:W-:Y:S01]  /*43f0*/  FMUL R73, R32, 1.4426950216293334961 ;  /* 0x3fb8aa3b20497820 */ /* 0x002fe20000400000 */
[--C-:B------:R-:W-:Y:S01]  /*4400*/  FFMA R32, R33, UR7, -R72.reuse ;  /* 0x0000000721207c23 */ /* 0x100fe20008000848 */
[--C-:B------:R-:W-:Y:S01]  /*4410*/  FFMA R24, R26, UR7, -R72.reuse ;  /* 0x000000071a187c23 */ /* 0x100fe20008000848 */
[--C-:B------:R-:W-:Y:S01]  /*4420*/  FFMA R43, R43, UR7, -R72.reuse ;  /* 0x000000072b2b7c23 */ /* 0x100fe20008000848 */
[----:B------:R-:W-:Y:S01]  /*4430*/  FMUL R53, R53, 1.4426950216293334961 ;  /* 0x3fb8aa3b35357820 */ /* 0x000fe20000400000 */
[--C-:B------:R-:W-:Y:S01]  /*4440*/  FFMA R56, R56, UR7, -R72.reuse ;  /* 0x0000000738387c23 */ /* 0x100fe20008000848 */
[--C-:B------:R-:W-:Y:S01]  /*4450*/  FFMA R47, R47, UR7, -R72.reuse ;  /* 0x000000072f2f7c23 */ /* 0x100fe20008000848 */
[----:B------:R0:W-:Y:S01]  /*4460*/  MUFU.EX2 R33, R73 ;  /* 0x0000004900217308 */ /* 0x0001e20000000800 */
[--C-:B------:R-:W-:Y:S01]  /*4470*/  FFMA R51, R51, UR7, -R72.reuse ;  /* 0x0000000733337c23 */ /* 0x100fe20008000848 */
[--C-:B------:R-:W-:Y:S01]  /*4480*/  FFMA R55, R55, UR7, -R72.reuse ;  /* 0x0000000737377c23 */ /* 0x100fe20008000848 */
[--C-:B------:R-:W-:Y:S01]  /*4490*/  FFMA R57, R57, UR7, -R72.reuse ;  /* 0x0000000739397c23 */ /* 0x100fe20008000848 */
[--C-:B------:R-:W-:Y:S01]  /*44a0*/  FFMA R59, R59, UR7, -R72.reuse ;  /* 0x000000073b3b7c23 */ /* 0x100fe20008000848 */
[--C-:B------:R-:W-:Y:S01]  /*44b0*/  FFMA R60, R60, UR7, -R72.reuse ;  /* 0x000000073c3c7c23 */ /* 0x100fe20008000848 */
[--C-:B------:R-:W-:Y:S01]  /*44c0*/  FFMA R61, R61, UR7, -R72.reuse ;  /* 0x000000073d3d7c23 */ /* 0x100fe20008000848 */
[--C-:B------:R-:W-:Y:S01]  /*44d0*/  FFMA R62, R62, UR7, -R72.reuse ;  /* 0x000000073e3e7c23 */ /* 0x100fe20008000848 */
[----:B------:R-:W-:Y:S01]  /*44e0*/  MUFU.EX2 R28, R28 ;  /* 0x0000001c001c7308 */ /* 0x000fe20000000800 */
[----:B0-----:R-:W-:Y:S01]  /*44f0*/  FMUL R73, R39, 1.4426950216293334961 ;  /* 0x3fb8aa3b27497820 */ /* 0x001fe20000400000 */
[----:B------:R-:W-:Y:S01]  /*4500*/  FMUL R39, R40, 1.4426950216293334961 ;  /* 0x3fb8aa3b28277820 */ /* 0x000fe20000400000 */
[----:B------:R-:W-:Y:S01]  /*4510*/  FADD R40, R6, R91 ;  /* 0x0000005b06287221 */ /* 0x000fe20000000000 */
[--C-:B------:R-:W-:Y:S01]  /*4520*/  FFMA R63, R63, UR7, -R72.reuse ;  /* 0x000000073f3f7c23 */ /* 0x100fe20008000848 */
[--C-:B------:R-:W-:Y:S01]  /*4530*/  FFMA R64, R64, UR7, -R72.reuse ;  /* 0x0000000740407c23 */ /* 0x100fe20008000848 */
[--C-:B------:R-:W-:Y:S01]  /*4540*/  FFMA R65, R65, UR7, -R72.reuse ;  /* 0x0000000741417c23 */ /* 0x100fe20008000848 */
[----:B------:R-:W-:Y:S01]  /*4550*/  FFMA R66, R66, UR7, -R72 ;  /* 0x0000000742427c23 */ /* 0x000fe20008000848 */
[----:B------:R0:W1:Y:S01]  /*4560*/  MUFU.EX2 R26, R90 ;  /* 0x0000005a001a7308 */ /* 0x0000620000000800 */
[----:B--2---:R-:W-:Y:S01]  /*4570*/  FADD R91, R7, R40 ;  /* 0x00000028075b7221 */ /* 0x004fe20000000000 */
[--C-:B------:R-:W-:Y:S01]  /*4580*/  FFMA R67, R67, UR7, -R72.reuse ;  /* 0x0000000743437c23 */ /* 0x100fe20008000848 */
[----:B------:R-:W-:Y:S01]  /*4590*/  PRMT R201, RZ, 0x7610, R201 ;  /* 0x00007610ffc97816 */ /* 0x000fe200000000c9 */
[----:B------:R2:W5:Y:S04]  /*45a0*/  @P2 LDG.E.U16 R204, desc[UR32][R124.64] ;  /* 0x000000207ccc2981 */ /* 0x000568000c1e1500 */
[----:B------:R2:W5:Y:S01]  /*45b0*/  @P2 LDG.E.U16 R200, desc[UR32][R116.64] ;  /* 0x0000002074c82981 */ /* 0x000562000c1e1500 */
[----:B0-----:R-:W-:Y:S01]  /*45c0*/  FMUL R90, R32, 1.4426950216293334961 ;  /* 0x3fb8aa3b205a7820 */ /* 0x001fe20000400000 */
[--C-:B------:R-:W-:Y:S01]  /*45d0*/  FFMA R32, R34, UR7, -R72.reuse ;  /* 0x0000000722207c23 */ /* 0x100fe20008000848 */
[----:B------:R-:W-:Y:S01]  /*45e0*/  FFMA R40, R42, UR7, -R72 ;  /* 0x000000072a287c23 */ /* 0x000fe20008000848 */
[----:B------:R-:W-:Y:S01]  /*45f0*/  FMUL R24, R24, 1.4426950216293334961 ;  /* 0x3fb8aa3b18187820 */ /* 0x000fe20000400000 */
[----:B------:R4:W-:Y:S01]  /*4600*/  MUFU.EX2 R34, R90 ;  /* 0x0000005a00227308 */ /* 0x0009e20000000800 */
[----:B------:R2:W5:Y:S04]  /*4610*/  @P2 LDG.E.U16 R218, desc[UR32][R108.64] ;  /* 0x000000206cda2981 */ /* 0x000568000c1e1500 */
[----:B------:R2:W5:Y:S01]  /*4620*/  @P2 LDG.E.U16 R216, desc[UR32][R100.64] ;  /* 0x0000002064d82981 */ /* 0x000562000c1e1500 */
[----:B----4-:R-:W-:-:S02]  /*4630*/  FADD R90, R8, R91 ;  /* 0x0000005b085a7221 */ /* 0x010fc40000000000 */
[----:B------:R-:W-:Y:S01]  /*4640*/  MUFU.EX2 R29, R29 ;  /* 0x0000001d001d7308 */ /* 0x000fe20000000800 */
[----:B------:R2:W5:Y:S01]  /*4650*/  @P2 LDG.E.U16 R214, desc[UR32][R92.64] ;  /* 0x000000205cd62981 */ /* 0x000562000c1e1500 */
[----:B------:R-:W-:-:S03]  /*4660*/  FADD R91, R9, R90 ;  /* 0x0000005a095b7221 */ /* 0x000fc60000000000 */
[----:B------:R2:W5:Y:S01]  /*4670*/  @P2 LDG.E.U16 R212, desc[UR32][R82.64] ;  /* 0x0000002052d42981 */ /* 0x000562000c1e1500 */
[----:B------:R-:W-:Y:S02]  /*4680*/  FADD R90, R10, R91 ;  /* 0x0000005b0a5a7221 */ /* 0x000fe40000000000 */
[----:B------:R-:W-:Y:S01]  /*4690*/  MUFU.EX2 R30, R30 ;  /* 0x0000001e001e7308 */ /* 0x000fe20000000800 */
[----:B------:R2:W5:Y:S01]  /*46a0*/  @P2 LDG.E.U16 R206, desc[UR32][R74.64] ;  /* 0x000000204ace2981 */ /* 0x000562000c1e1500 */
[----:B------:R-:W-:-:S03]  /*46b0*/  FADD R91, R11, R90 ;  /* 0x0000005a0b5b7221 */ /* 0x000fc60000000000 */
[----:B------:R2:W5:Y:S01]  /*46c0*/  @P2 LDG.E.U16 R228, desc[UR32][R210.64] ;  /* 0x00000020d2e42981 */ /* 0x000562000c1e1500 */
[----:B------:R-:W-:Y:S02]  /*46d0*/  FADD R90, R12, R91 ;  /* 0x0000005b0c5a7221 */ /* 0x000fe40000000000 */
[----:B------:R0:W-:Y:S01]  /*46e0*/  MUFU.EX2 R42, R41 ;  /* 0x00000029002a7308 */ /* 0x0001e20000000800 */
[----:B------:R2:W5:Y:S01]  /*46f0*/  @P2 LDG.E.U16 R226, desc[UR32][R122.64] ;  /* 0x000000207ae22981 */ /* 0x000562000c1e1500 */
[----:B------:R-:W-:-:S03]  /*4700*/  FADD R91, R13, R90 ;  /* 0x0000005a0d5b7221 */ /* 0x000fc60000000000 */
[----:B------:R2:W5:Y:S01]  /*4710*/  @P2 LDG.E.U16 R224, desc[UR32][R114.64] ;  /* 0x0000002072e02981 */ /* 0x000562000c1e1500 */
[----:B0-----:R-:W-:Y:S01]  /*4720*/  FMUL R41, R44, 1.4426950216293334961 ;  /* 0x3fb8aa3b2c297820 */ /* 0x001fe20000400000 */
[----:B------:R-:W-:Y:S01]  /*4730*/  FADD R44, R14, R91 ;  /* 0x0000005b0e2c7221 */ /* 0x000fe20000000000 */
[----:B------:R-:W-:Y:S01]  /*4740*/  MUFU.EX2 R31, R31 ;  /* 0x0000001f001f7308 */ /* 0x000fe20000000800 */
[----:B------:R2:W5:Y:S02]  /*4750*/  @P2 LDG.E.U16 R222, desc[UR32][R106.64] ;  /* 0x000000206ade2981 */ /* 0x000564000c1e1500 */
[----:B------:R-:W-:Y:S02]  /*4760*/  FADD R91, R15, R44 ;  /* 0x0000002c0f5b7221 */ /* 0x000fe40000000000 */
[----:B------:R2:W5:Y:S02]  /*4770*/  @P2 LDG.E.U16 R220, desc[UR32][R98.64] ;  /* 0x0000002062dc2981 */ /* 0x000564000c1e1500 */
[----:B------:R-:W-:Y:S01]  /*4780*/  FADD R90, R16, R91 ;  /* 0x0000005b105a7221 */ /* 0x000fe20000000000 */
[----:B------:R-:W-:Y:S01]  /*4790*/  MUFU.EX2 R35, R35 ;  /* 0x0000002300237308 */ /* 0x000fe20000000800 */
[----:B------:R2:W5:Y:S02]  /*47a0*/  @P2 LDG.E.U16 R236, desc[UR32][R88.64] ;  /* 0x0000002058ec2981 */ /* 0x000564000c1e1500 */
[----:B------:R-:W-:-:S02]  /*47b0*/  FADD R91, R17, R90 ;  /* 0x0000005a115b7221 */ /* 0x000fc40000000000 */
[----:B------:R2:W5:Y:S02]  /*47c0*/  @P2 LDG.E.U16 R234, desc[UR32][R80.64] ;  /* 0x0000002050ea2981 */ /* 0x000564000c1e1500 */
[----:B------:R-:W-:Y:S01]  /*47d0*/  FADD R90, R18, R91 ;  /* 0x0000005b125a7221 */ /* 0x000fe20000000000 */
[----:B------:R-:W-:Y:S01]  /*47e0*/  MUFU.EX2 R36, R36 ;  /* 0x0000002400247308 */ /* 0x000fe20000000800 */
[----:B------:R2:W5:Y:S02]  /*47f0*/  @P2 LDG.E.U16 R232, desc[UR32][R196.64] ;  /* 0x00000020c4e82981 */ /* 0x000564000c1e1500 */
[----:B------:R-:W-:Y:S02]  /*4800*/  FADD R91, R19, R90 ;  /* 0x0000005a135b7221 */ /* 0x000fe40000000000 */
[----:B------:R2:W5:Y:S02]  /*4810*/  @P2 LDG.E.U16 R230, desc[UR32][R208.64] ;  /* 0x00000020d0e62981 */ /* 0x000564000c1e1500 */
[----:B------:R-:W-:Y:S01]  /*4820*/  FADD R90, R20, R91 ;  /* 0x0000005b145a7221 */ /* 0x000fe20000000000 */
[----:B------:R-:W-:Y:S01]  /*4830*/  FFMA R44, R46, UR7, -R72 ;  /* 0x000000072e2c7c23 */ /* 0x000fe20008000848 */
[----:B------:R-:W-:Y:S01]  /*4840*/  MUFU.EX2 R37, R37 ;  /* 0x0000002500257308 */ /* 0x000fe20000000800 */
[----:B------:R2:W5:Y:S01]  /*4850*/  @P2 LDG.E.U16 R217, desc[UR32][R112.64] ;  /* 0x0000002070d92981 */ /* 0x000562000c1e1500 */
[----:B------:R-:W-:-:S03]  /*4860*/  FADD R91, R21, R90 ;  /* 0x0000005a155b7221 */ /* 0x000fc60000000000 */
[----:B------:R2:W5:Y:S03]  /*4870*/  @P2 LDG.E.U16 R215, desc[UR32][R104.64] ;  /* 0x0000002068d72981 */ /* 0x000566000c1e1500 */
[----:B------:R0:W-:Y:S01]  /*4880*/  MUFU.EX2 R46, R45 ;  /* 0x0000002d002e7308 */ /* 0x0001e20000000800 */
[----:B------:R2:W5:Y:S04]  /*4890*/  @P2 LDG.E.U16 R213, desc[UR32][R96.64] ;  /* 0x0000002060d52981 */ /* 0x000568000c1e1500 */
[----:B------:R2:W5:Y:S03]  /*48a0*/  @P2 LDG.E.U16 R207, desc[UR32][R86.64] ;  /* 0x0000002056cf2981 */ /* 0x000566000c1e1500 */
[----:B------:R-:W4:Y:S01]  /*48b0*/  MUFU.EX2 R24, R24 ;  /* 0x0000001800187308 */ /* 0x000f220000000800 */
[----:B0-----:R-:W-:Y:S01]  /*48c0*/  FMUL R45, R48, 1.4426950216293334961 ;  /* 0x3fb8aa3b302d7820 */ /* 0x001fe20000400000 */
[----:B------:R-:W-:Y:S01]  /*48d0*/  FADD R48, R22, R91 ;  /* 0x0000005b16307221 */ /* 0x000fe20000000000 */
[----:B------:R2:W5:Y:S03]  /*48e0*/  @P2 LDG.E.U16 R205, desc[UR32][R78.64] ;  /* 0x000000204ecd2981 */ /* 0x000566000c1e1500 */
[----:B------:R-:W-:Y:S01]  /*48f0*/  FADD R90, R23, R48 ;  /* 0x00000030175a7221 */ /* 0x000fe20000000000 */
[----:B------:R2:W5:Y:S03]  /*4900*/  @P2 LDG.E.U16 R221, desc[UR32][R194.64] ;  /* 0x00000020c2dd2981 */ /* 0x000566000c1e1500 */
[----:B------:R-:W-:Y:S01]  /*4910*/  FADD R91, R25, R90 ;  /* 0x0000005a195b7221 */ /* 0x000fe20000000000 */
[----:B------:R-:W-:Y:S01]  /*4920*/  MUFU.EX2 R38, R38 ;  /* 0x0000002600267308 */ /* 0x000fe20000000800 */
[----:B------:R2:W5:Y:S02]  /*4930*/  @P2 LDG.E.U16 R219, desc[UR32][R202.64] ;  /* 0x00000020cadb2981 */ /* 0x000564000c1e1500 */
[----:B-1----:R-:W-:-:S02]  /*4940*/  FADD R91, R26, R91 ;  /* 0x0000005b1a5b7221 */ /* 0x002fc40000000000 */
[----:B------:R2:W5:Y:S02]  /*4950*/  @P2 LDG.E.U16 R242, desc[UR32][R118.64] ;  /* 0x0000002076f22981 */ /* 0x000564000c1e1500 */
[----:B----4-:R-:W-:Y:S01]  /*4960*/  FADD R90, R24, R91 ;  /* 0x0000005b185a7221 */ /* 0x010fe20000000000 */
[----:B------:R-:W-:Y:S01]  /*4970*/  MUFU.EX2 R73, R73 ;  /* 0x0000004900497308 */ /* 0x000fe20000000800 */
[----:B------:R-:W-:Y:S01]  /*4980*/  FMUL R43, R43, 1.4426950216293334961 ;  /* 0x3fb8aa3b2b2b7820 */ /* 0x000fe20000400000 */
[----:B------:R2:W5:Y:S01]  /*4990*/  @P2 LDG.E.U16 R238, desc[UR32][R110.64] ;  /* 0x000000206eee2981 */ /* 0x000562000c1e1500 */
[----:B------:R-:W-:Y:S01]  /*49a0*/  FADD R91, R27, R90 ;  /* 0x0000005a1b5b7221 */ /* 0x000fe20000000000 */
[----:B------:R-:W-:Y:S02]  /*49b0*/  FMUL R32, R32, 1.4426950216293334961 ;  /* 0x3fb8aa3b20207820 */ /* 0x000fe40000400000 */
[----:B------:R2:W5:Y:S01]  /*49c0*/  @P2 LDG.E.U16 R240, desc[UR32][R102.64] ;  /* 0x0000002066f02981 */ /* 0x000562000c1e1500 */
[----:B------:R-:W-:Y:S01]  /*49d0*/  FADD R90, R28, R91 ;  /* 0x0000005b1c5a7221 */ /* 0x000fe20000000000 */
[----:B------:R-:W-:Y:S01]  /*49e0*/  FFMA R48, R50, UR7, -R72 ;  /* 0x0000000732307c23 */ /* 0x000fe20008000848 */
[----:B------:R-:W-:Y:S01]  /*49f0*/  MUFU.EX2 R39, R39 ;  /* 0x0000002700277308 */ /* 0x000fe20000000800 */
[----:B------:R-:W-:Y:S01]  /*4a00*/  FMUL R47, R47, 1.4426950216293334961 ;  /* 0x3fb8aa3b2f2f7820 */ /* 0x000fe20000400000 */
[----:B------:R-:W-:Y:S01]  /*4a10*/  FADD R91, R29, R90 ;  /* 0x0000005a1d5b7221 */ /* 0x000fe20000000000 */
[----:B------:R-:W-:Y:S01]  /*4a20*/  FMUL R51, R51, 1.4426950216293334961 ;  /* 0x3fb8aa3b33337820 */ /* 0x000fe20000400000 */
[----:B------:R-:W-:Y:S01]  /*4a30*/  F2FP.F16.F32.PACK_AB R4, R5, R4 ;  /* 0x000000040504723e */ /* 0x000fe200000000ff */
[----:B------:R-:W-:Y:S01]  /*4a40*/  FMUL R55, R55, 1.4426950216293334961 ;  /* 0x3fb8aa3b37377820 */ /* 0x000fe20000400000 */
[----:B------:R-:W-:Y:S01]  /*4a50*/  FMUL R57, R57, 1.4426950216293334961 ;  /* 0x3fb8aa3b39397820 */ /* 0x000fe20000400000 */
[----:B------:R-:W-:Y:S01]  /*4a60*/  FMUL R59, R59, 1.4426950216293334961 ;  /* 0x3fb8aa3b3b3b7820 */ /* 0x000fe20000400000 */
[----:B------:R0:W-:Y:S01]  /*4a70*/  MUFU.EX2 R50, R49 ;  /* 0x0000003100327308 */ /* 0x0001e20000000800 */
[----:B------:R-:W-:Y:S01]  /*4a80*/  FMUL R64, R64, 1.4426950216293334961 ;  /* 0x3fb8aa3b40407820 */ /* 0x000fe20000400000 */
[----:B------:R-:W-:Y:S01]  /*4a90*/  FMUL R65, R65, 1.4426950216293334961 ;  /* 0x3fb8aa3b41417820 */ /* 0x000fe20000400000 */
[----:B------:R-:W-:Y:S01]  /*4aa0*/  FMUL R66, R66, 1.4426950216293334961 ;  /* 0x3fb8aa3b42427820 */ /* 0x000fe20000400000 */
[----:B------:R-:W-:Y:S01]  /*4ab0*/  FMUL R67, R67, 1.4426950216293334961 ;  /* 0x3fb8aa3b43437820 */ /* 0x000fe20000400000 */
[----:B------:R2:W5:Y:S03]  /*4ac0*/  @P2 LDG.E.U16 R201, desc[UR32][R120.64] ;  /* 0x0000002078c92981 */ /* 0x000566000c1e1500 */
[----:B------:R-:W1:Y:S01]  /*4ad0*/  MUFU.EX2 R32, R32 ;  /* 0x0000002000207308 */ /* 0x000e620000000800 */
[----:B0-----:R-:W-:Y:S01]  /*4ae0*/  FMUL R49, R52, 1.4426950216293334961 ;  /* 0x3fb8aa3b34317820 */ /* 0x001fe20000400000 */
[----:B------:R-:W-:Y:S01]  /*4af0*/  FADD R52, R30, R91 ;  /* 0x0000005b1e347221 */ /* 0x000fe20000000000 */
[----:B------:R2:W5:Y:S03]  /*4b00*/  @P2 LDG.E.U16 R252, desc[UR32][R94.64] ;  /* 0x000000205efc2981 */ /* 0x000566000c1e1500 */
[----:B------:R-:W-:Y:S01]  /*4b10*/  FADD R90, R31, R52 ;  /* 0x000000341f5a7221 */ /* 0x000fe20000000000 */
[----:B------:R2:W5:Y:S03]  /*4b20*/  @P2 LDG.E.U16 R250, desc[UR32][R84.64] ;  /* 0x0000002054fa2981 */ /* 0x000566000c1e1500 */
[----:B------:R-:W-:Y:S01]  /*4b30*/  FADD R91, R33, R90 ;  /* 0x0000005a215b7221 */ /* 0x000fe20000000000 */
[----:B------:R2:W5:Y:S03]  /*4b40*/  @P2 LDG.E.U16 R248, desc[UR32][R76.64] ;  /* 0x000000204cf82981 */ /* 0x000566000c1e1500 */
[----:B------:R-:W-:Y:S01]  /*4b50*/  FADD R91, R34, R91 ;  /* 0x0000005b225b7221 */ /* 0x000fe20000000000 */
[----:B------:R2:W5:Y:S03]  /*4b60*/  @P2 LDG.E.U16 R246, desc[UR32][R190.64] ;  /* 0x00000020bef62981 */ /* 0x000566000c1e1500 */
[----:B-1----:R-:W-:Y:S01]  /*4b70*/  FADD R90, R32, R91 ;  /* 0x0000005b205a7221 */ /* 0x002fe20000000000 */
[----:B------:R2:W5:Y:S03]  /*4b80*/  @P2 LDG.E.U16 R244, desc[UR32][R198.64] ;  /* 0x00000020c6f42981 */ /* 0x000566000c1e1500 */
[----:B------:R-:W-:Y:S01]  /*4b90*/  FADD R91, R35, R90 ;  /* 0x0000005a235b7221 */ /* 0x000fe20000000000 */
[----:B------:R-:W-:-:S03]  /*4ba0*/  FMUL R40, R40, 1.4426950216293334961 ;  /* 0x3fb8aa3b28287820 */ /* 0x000fc60000400000 */
[----:B------:R-:W-:Y:S01]  /*4bb0*/  FADD R90, R36, R91 ;  /* 0x0000005b245a7221 */ /* 0x000fe20000000000 */
[----:B------:R-:W-:-:S03]  /*4bc0*/  FFMA R52, R54, UR7, -R72 ;  /* 0x0000000736347c23 */ /* 0x000fc60008000848 */
[----:B------:R-:W-:Y:S01]  /*4bd0*/  FADD R91, R37, R90 ;  /* 0x0000005a255b7221 */ /* 0x000fe20000000000 */
[----:B------:R0:W-:Y:S08]  /*4be0*/  MUFU.EX2 R54, R53 ;  /* 0x0000003500367308 */ /* 0x0001f00000000800 */
[----:B------:R-:W1:Y:S01]  /*4bf0*/  MUFU.EX2 R40, R40 ;  /* 0x0000002800287308 */ /* 0x000e620000000800 */
[----:B0-----:R-:W-:Y:S01]  /*4c00*/  FMUL R53, R56, 1.4426950216293334961 ;  /* 0x3fb8aa3b38357820 */ /* 0x001fe20000400000 */
[----:B------:R-:W-:-:S04]  /*4c10*/  FADD R56, R38, R91 ;  /* 0x0000005b26387221 */ /* 0x000fc80000000000 */
[----:B------:R-:W-:Y:S02]  /*4c20*/  FADD R90, R73, R56 ;  /* 0x00000038495a7221 */ /* 0x000fe40000000000 */
[----:B------:R-:W0:Y:S01]  /*4c30*/  MUFU.EX2 R43, R43 ;  /* 0x0000002b002b7308 */ /* 0x000e220000000800 */
[----:B------:R-:W-:Y:S01]  /*4c40*/  FMUL R44, R44, 1.4426950216293334961 ;  /* 0x3fb8aa3b2c2c7820 */ /* 0x000fe20000400000 */
[----:B------:R-:W-:-:S06]  /*4c50*/  FADD R91, R39, R90 ;  /* 0x0000005a275b7221 */ /* 0x000fcc0000000000 */
[----:B------:R-:W4:Y:S01]  /*4c60*/  MUFU.EX2 R41, R41 ;  /* 0x0000002900297308 */ /* 0x000f220000000800 */
[----:B------:R-:W-:-:S04]  /*4c70*/  FADD R91, R42, R91 ;  /* 0x0000005b2a5b7221 */ /* 0x000fc80000000000 */
[----:B-1----:R-:W-:-:S03]  /*4c80*/  FADD R90, R40, R91 ;  /* 0x0000005b285a7221 */ /* 0x002fc60000000000 */
[----:B------:R-:W1:Y:S01]  /*4c90*/  MUFU.EX2 R44, R44 ;  /* 0x0000002c002c7308 */ /* 0x000e620000000800 */
[----:B0-----:R-:W-:Y:S01]  /*4ca0*/  FADD R90, R43, R90 ;  /* 0x0000005a2b5a7221 */ /* 0x001fe20000000000 */
[----:B------:R-:W-:-:S06]  /*4cb0*/  FMUL R48, R48, 1.4426950216293334961 ;  /* 0x3fb8aa3b30307820 */ /* 0x000fcc0000400000 */
[----:B------:R-:W0:Y:S01]  /*4cc0*/  MUFU.EX2 R47, R47 ;  /* 0x0000002f002f7308 */ /* 0x000e220000000800 */
[----:B----4-:R-:W-:-:S07]  /*4cd0*/  FADD R91, R41, R90 ;  /* 0x0000005a295b7221 */ /* 0x010fce0000000000 */
        /* <DEDUP_REMOVED lines=13> */
[----:B------:R-:W-:Y:S01]  /*4db0*/  FFMA R56, R58, UR7, -R72 ;  /* 0x000000073a387c23 */ /* 0x000fe20008000848 */
[----:B------:R-:W-:-:S05]  /*4dc0*/  F2FP.F16.F32.PACK_AB R5, R7, R6 ;  /* 0x000000060705723e */ /* 0x000fca00000000ff */
[----:B------:R-:W0:Y:S01]  /*4dd0*/  MUFU.EX2 R55, R55 ;  /* 0x0000003700377308 */ /* 0x000e220000000800 */
[----:B------:R-:W-:Y:S01]  /*4de0*/  F2FP.F16.F32.PACK_AB R7, R11, R10 ;  /* 0x0000000a0b07723e */ /* 0x000fe200000000ff */
[----:B----4-:R-:W-:Y:S01]  /*4df0*/  FADD R11, R49, R90 ;  /* 0x0000005a310b7221 */ /* 0x010fe20000000000 */
[----:B------:R-:W-:Y:S01]  /*4e00*/  FMUL R56, R56, 1.4426950216293334961 ;  /* 0x3fb8aa3b38387820 */ /* 0x000fe20000400000 */
[----:B------:R-:W-:-:S04]  /*4e10*/  F2FP.F16.F32.PACK_AB R6, R9, R8 ;  /* 0x000000080906723e */ /* 0x000fc800000000ff */
[----:B------:R-:W4:Y:S01]  /*4e20*/  MUFU.EX2 R53, R53 ;  /* 0x0000003500357308 */ /* 0x000f220000000800 */
[----:B------:R-:W-:Y:S01]  /*4e30*/  F2FP.F16.F32.PACK_AB R8, R13, R12 ;  /* 0x0000000c0d08723e */ /* 0x000fe200000000ff */
[----:B------:R-:W-:Y:S01]  /*4e40*/  FADD R13, R54, R11 ;  /* 0x0000000b360d7221 */ /* 0x000fe20000000000 */
[----:B------:R-:W-:-:S05]  /*4e50*/  F2FP.F16.F32.PACK_AB R9, R15, R14 ;  /* 0x0000000e0f09723e */ /* 0x000fca00000000ff */
[----:B------:R0:W2:Y:S01]  /*4e60*/  MUFU.EX2 R58, R57 ;  /* 0x00000039003a7308 */ /* 0x0000a20000000800 */
[----:B-1----:R-:W-:Y:S01]  /*4e70*/  FADD R14, R52, R13 ;  /* 0x0000000d340e7221 */ /* 0x002fe20000000000 */
[----:B------:R-:W-:-:S06]  /*4e80*/  F2FP.F16.F32.PACK_AB R10, R17, R16 ;  /* 0x00000010110a723e */ /* 0x000fcc00000000ff */
[----:B------:R-:W1:Y:S01]  /*4e90*/  MUFU.EX2 R56, R56 ;  /* 0x0000003800387308 */ /* 0x000e620000000800 */
[----:B0-----:R-:W-:Y:S01]  /*4ea0*/  FMUL R57, R60, 1.4426950216293334961 ;  /* 0x3fb8aa3b3c397820 */ /* 0x001fe20000400000 */
[----:B------:R-:W-:Y:S01]  /*4eb0*/  FADD R16, R55, R14 ;  /* 0x0000000e37107221 */ /* 0x000fe20000000000 */
[----:B------:R-:W-:Y:S01]  /*4ec0*/  FMUL R60, R61, 1.4426950216293334961 ;  /* 0x3fb8aa3b3d3c7820 */ /* 0x000fe20000400000 */
[----:B------:R-:W-:-:S04]  /*4ed0*/  F2FP.F16.F32.PACK_AB R11, R19, R18 ;  /* 0x00000012130b723e */ /* 0x000fc800000000ff */
[----:B------:R-:W0:Y:S01]  /*4ee0*/  MUFU.EX2 R59, R59 ;  /* 0x0000003b003b7308 */ /* 0x000e220000000800 */
[----:B----4-:R-:W-:Y:S01]  /*4ef0*/  FADD R19, R53, R16 ;  /* 0x0000001035137221 */ /* 0x010fe20000000000 */
[----:B------:R-:W-:Y:S01]  /*4f00*/  FMUL R61, R62, 1.4426950216293334961 ;  /* 0x3fb8aa3b3e3d7820 */ /* 0x000fe20000400000 */
[----:B------:R-:W-:-:S05]  /*4f10*/  F2FP.F16.F32.PACK_AB R12, R21, R20 ;  /* 0x00000014150c723e */ /* 0x000fca00000000ff */
[----:B------:R-:W4:Y:S01]  /*4f20*/  MUFU.EX2 R57, R57 ;  /* 0x0000003900397308 */ /* 0x000f220000000800 */
[----:B--2---:R-:W-:Y:S01]  /*4f30*/  FADD R21, R58, R19 ;  /* 0x000000133a157221 */ /* 0x004fe20000000000 */
[----:B------:R-:W-:Y:S01]  /*4f40*/  FMUL R62, R63, 1.4426950216293334961 ;  /* 0x3fb8aa3b3f3e7820 */ /* 0x000fe20000400000 */
[----:B------:R-:W-:-:S05]  /*4f50*/  F2FP.F16.F32.PACK_AB R13, R23, R22 ;  /* 0x00000016170d723e */ /* 0x000fca00000000ff */
[----:B------:R-:W2:Y:S01]  /*4f60*/  MUFU.EX2 R60, R60 ;  /* 0x0000003c003c7308 */ /* 0x000ea20000000800 */
[----:B-1----:R-:W-:Y:S01]  /*4f70*/  FADD R22, R56, R21 ;  /* 0x0000001538167221 */ /* 0x002fe20000000000 */
[----:B------:R-:W-:Y:S02]  /*4f80*/  F2FP.F16.F32.PACK_AB R15, R27, R24 ;  /* 0x000000181b0f723e */ /* 0x000fe400000000ff */
[----:B------:R-:W-:-:S04]  /*4f90*/  F2FP.F16.F32.PACK_AB R21, R73, R38 ;  /* 0x000000264915723e */ /* 0x000fc800000000ff */
[----:B------:R-:W1:Y:S01]  /*4fa0*/  MUFU.EX2 R61, R61 ;  /* 0x0000003d003d7308 */ /* 0x000e620000000800 */
[----:B0-----:R-:W-:-:S07]  /*4fb0*/  FADD R24, R59, R22 ;  /* 0x000000163b187221 */ /* 0x001fce0000000000 */
[----:B------:R-:W0:Y:S01]  /*4fc0*/  MUFU.EX2 R62, R62 ;  /* 0x0000003e003e7308 */ /* 0x000e220000000800 */
[----:B----4-:R-:W-:-:S07]  /*4fd0*/  FADD R27, R57, R24 ;  /* 0x00000018391b7221 */ /* 0x010fce0000000000 */
[----:B------:R-:W-:Y:S01]  /*4fe0*/  MUFU.EX2 R192, R64 ;  /* 0x0000004000c07308 */ /* 0x000fe20000000800 */
[----:B------:R-:W-:-:S07]  /*4ff0*/  F2FP.F16.F32.PACK_AB R17, R31, R30 ;  /* 0x0000001e1f11723e */ /* 0x000fce00000000ff */
[----:B------:R-:W4:Y:S08]  /*5000*/  MUFU.EX2 R91, R65 ;  /* 0x00000041005b7308 */ /* 0x000f300000000800 */
[----:B------:R-:W-:Y:S08]  /*5010*/  MUFU.EX2 R90, R66 ;  /* 0x00000042005a7308 */ /* 0x000ff00000000800 */
[----:B------:R-:W3:Y:S01]  /*5020*/  MUFU.EX2 R73, R67 ;  /* 0x0000004300497308 */ /* 0x000ee20000000800 */
[----:B--2---:R-:W-:Y:S01]  /*5030*/  FADD R30, R60, R27 ;  /* 0x0000001b3c1e7221 */ /* 0x004fe20000000000 */
[----:B------:R-:W-:-:S03]  /*5040*/  F2FP.F16.F32.PACK_AB R18, R34, R33 ;  /* 0x000000212212723e */ /* 0x000fc600000000ff */
[----:B-1----:R-:W-:Y:S01]  /*5050*/  FADD R33, R61, R30 ;  /* 0x0000001e3d217221 */ /* 0x002fe20000000000 */
[----:B------:R-:W-:Y:S02]  /*5060*/  F2FP.F16.F32.PACK_AB R20, R37, R36 ;  /* 0x000000242514723e */ /* 0x000fe400000000ff */
[----:B------:R-:W-:Y:S01]  /*5070*/  F2FP.F16.F32.PACK_AB R14, R26, R25 ;  /* 0x000000191a0e723e */ /* 0x000fe200000000ff */
[----:B0-----:R-:W-:Y:S01]  /*5080*/  FADD R37, R62, R33 ;  /* 0x000000213e257221 */ /* 0x001fe20000000000 */
[----:B------:R-:W-:Y:S02]  /*5090*/  F2FP.F16.F32.PACK_AB R16, R29, R28 ;  /* 0x0000001c1d10723e */ /* 0x000fe400000000ff */
[----:B------:R-:W-:Y:S02]  /*50a0*/  F2FP.F16.F32.PACK_AB R19, R35, R32 ;  /* 0x000000202313723e */ /* 0x000fe400000000ff */
[----:B------:R-:W-:Y:S02]  /*50b0*/  F2FP.F16.F32.PACK_AB R22, R42, R39 ;  /* 0x000000272a16723e */ /* 0x000fe400000000ff */
[----:B------:R-:W-:-:S02]  /*50c0*/  F2FP.F16.F32.PACK_AB R23, R43, R40 ;  /* 0x000000282b17723e */ /* 0x000fc400000000ff */
[----:B------:R-:W-:Y:S02]  /*50d0*/  F2FP.F16.F32.PACK_AB R24, R46, R41 ;  /* 0x000000292e18723e */ /* 0x000fe400000000ff */
[----:B------:R-:W-:Y:S02]  /*50e0*/  F2FP.F16.F32.PACK_AB R25, R47, R44 ;  /* 0x0000002c2f19723e */ /* 0x000fe400000000ff */
        /* <DEDUP_REMOVED lines=8> */
[----:B----4-:R-:W-:Y:S02]  /*5170*/  F2FP.F16.F32.PACK_AB R34, R91, R192 ;  /* 0x000000c05b22723e */ /* 0x010fe400000000ff */
[----:B---3--:R-:W-:Y:S01]  /*5180*/  F2FP.F16.F32.PACK_AB R35, R73, R90 ;  /* 0x0000005a4923723e */ /* 0x008fe200000000ff */
[----:B------:R-:W-:Y:S06]  /*5190*/  @!P2 BRA `(.L_x_9) ;  /* 0x000000000004a947 */ /* 0x000fec0003800000 */
[----:B------:R0:W-:Y:S02]  /*51a0*/  STTM.x32 tmem[UR14+0x80], R4 ;  /* 0x00008004000079ed */ /* 0x0001e400082c000e */
.L_x_9:
[----:B-----5:R-:W-:Y:S01]  /*51b0*/  STS.U16 [R193+UR11+0x4000], R204 ;  /* 0x004000ccc1007988 */ /* 0x020fe2000800040b */
[----:B0-----:R-:W-:Y:S01]  /*51c0*/  FADD R4, -R72, -INF ;  /* 0xff80000048047421 */ /* 0x001fe20000000100 */
[----:B------:R-:W-:Y:S01]  /*51d0*/  FADD R192, R192, R37 ;  /* 0x00000025c0c07221 */ /* 0x000fe20000000000 */
[----:B------:R-:W-:Y:S01]  /*51e0*/  UIADD3 UR20, UPT, UPT, UR20, -0x40, URZ ;  /* 0xffffffc014147890 */ /* 0x000fe2000fffe0ff */
[----:B------:R-:W-:Y:S04]  /*51f0*/  STS.U16 [R193+UR11+0x4400], R200 ;  /* 0x004400c8c1007988 */ /* 0x000fe8000800040b */
[----:B------:R-:W-:Y:S04]  /*5200*/  STS.U16 [R193+UR11+0x4800], R218 ;  /* 0x004800dac1007988 */ /* 0x000fe8000800040b */
[----:B------:R-:W-:Y:S04]  /*5210*/  STS.U16 [R193+UR11+0x4c00], R216 ;  /* 0x004c00d8c1007988 */ /* 0x000fe8000800040b */
[----:B------:R-:W-:Y:S04]  /*5220*/  STS.U16 [R193+UR11+0x5000], R214 ;  /* 0x005000d6c1007988 */ /* 0x000fe8000800040b */
[----:B------:R-:W-:Y:S04]  /*5230*/  STS.U16 [R193+UR11+0x5400], R212 ;  /* 0x005400d4c1007988 */ /* 0x000fe8000800040b */
[----:B------:R-:W-:Y:S04]  /*5240*/  STS.U16 [R193+UR11+0x5800], R206 ;  /* 0x005800cec1007988 */ /* 0x000fe8000800040b */
[----:B------:R0:W-:Y:S04]  /*5250*/  STS.U16 [R193+UR11+0x5c00], R228 ;  /* 0x005c00e4c1007988 */ /* 0x0001e8000800040b */
[----:B------:R1:W-:Y:S04]  /*5260*/  STS.U16 [R71+UR11+0x4100], R226 ;  /* 0x004100e247007988 */ /* 0x0003e8000800040b */
[----:B------:R1:W-:Y:S01]  /*5270*/  STS.U16 [R71+UR11+0x4500], R224 ;  /* 0x004500e047007988 */ /* 0x0003e2000800040b */
[----:B0-----:R-:W-:-:S03]  /*5280*/  FMUL R193, R4, 1.4426950216293334961 ;  /* 0x3fb8aa3b04c17820 */ /* 0x001fc60000400000 */
[----:B------:R1:W-:Y:S04]  /*5290*/  STS.U16 [R71+UR11+0x4900], R222 ;  /* 0x004900de47007988 */ /* 0x0003e8000800040b */
[----:B------:R1:W-:Y:S01]  /*52a0*/  STS.U16 [R71+UR11+0x4d00], R220 ;  /* 0x004d00dc47007988 */ /* 0x0003e2000800040b */
[----:B------:R-:W0:Y:S03]  /*52b0*/  MUFU.EX2 R193, R193 ;  /* 0x000000c100c17308 */ /* 0x000e260000000800 */
        /* <DEDUP_REMOVED lines=20> */
[----:B------:R-:W2:Y:S02]  /*5400*/  FENCE.VIEW.ASYNC.T ;  /* 0x00000000000073c6 */ /* 0x000ea40000000200 */
[----:B--2---:R-:W-:Y:S06]  /*5410*/  BAR.SYNC.DEFER_BLOCKING 0x0 ;  /* 0x0000000000007b1d */ /* 0x004fec0000010000 */
[----:B------:R-:W2:Y:S01]  /*5420*/  LDTM.x64 R4, tmem[UR14] ;  /* 0x0000000e000479ee */ /* 0x000ea20008340000 */
[----:B------:R-:W-:Y:S01]  /*5430*/  NOP ;  /* 0x0000000000007918 */ /* 0x000fe20000000000 */
[----:B01----:R-:W-:Y:S05]  /*5440*/  @!P2 BRA `(.L_x_10) ;  /* 0x000000040004a947 */ /* 0x003fea0003800000 */
[C---:B--2---:R-:W-:Y:S01]  /*5450*/  FMUL R4, R193.reuse, R4 ;  /* 0x00000004c1047220 */ /* 0x044fe20000400000 */
[C---:B------:R-:W-:Y:S01]  /*5460*/  FMUL R5, R193.reuse, R5 ;  /* 0x00000005c1057220 */ /* 0x040fe20000400000 */
        /* <DEDUP_REMOVED lines=61> */
[----:B------:R-:W-:-:S04]  /*5840*/  FMUL R67, R193, R67 ;  /* 0x00000043c1437220 */ /* 0x000fc80000400000 */
[----:B------:R0:W-:Y:S03]  /*5850*/  STTM.x64 tmem[UR14], R4 ;  /* 0x00000004000079ed */ /* 0x0001e6000834000e */
.L_x_10:
[----:B--2---:R-:W1:Y:S02]  /*5860*/  FENCE.VIEW.ASYNC.T ;  /* 0x00000000000073c6 */ /* 0x004e640000000200 */
[----:B-1----:R-:W-:Y:S01]  /*5870*/  BAR.SYNC.DEFER_BLOCKING 0x0 ;  /* 0x0000000000007b1d */ /* 0x002fe20000010000 */
[----:B------:R-:W-:Y:S01]  /*5880*/  FADD R91, R91, R192 ;  /* 0x000000c05b5b7221 */ /* 0x000fe20000000000 */
[----:B------:R-:W-:Y:S02]  /*5890*/  UISETP.GE.AND UP1, UPT, UR20, 0x1, UPT ;  /* 0x000000011400788c */ /* 0x000fe4000bf26270 */
[----:B------:R-:W-:Y:S01]  /*58a0*/  UIADD3 UR21, UPT, UPT, UR12, 0x80, URZ ;  /* 0x000000800c157890 */ /* 0x000fe2000fffe0ff */
[----:B------:R-:W-:-:S04]  /*58b0*/  FADD R90, R90, R91 ;  /* 0x0000005b5a5a7221 */ /* 0x000fc80000000000 */
[----:B------:R-:W-:-:S04]  /*58c0*/  FADD R90, R73, R90 ;  /* 0x0000005a495a7221 */ /* 0x000fc80000000000 */
[----:B------:R-:W-:Y:S01]  /*58d0*/  FADD R90, R193, R90 ;  /* 0x0000005ac15a7221 */ /* 0x000fe20000000000 */
[----:B------:R1:W-:Y:S06]  /*58e0*/  MEMBAR.ALL.CTA ;  /* 0x0000000000007992 */ /* 0x0003ec0000008000 */
[----:B-1----:R-:W1:Y:S02]  /*58f0*/  FENCE.VIEW.ASYNC.S ;  /* 0x00000000000073c6 */ /* 0x002e640000000000 */
[----:B-1----:R-:W-:Y:S06]  /*5900*/  BAR.SYNC.DEFER_BLOCKING 0x0 ;  /* 0x0000000000007b1d */ /* 0x002fec0000010000 */
[----:B------:R-:W-:Y:S05]  /*5910*/  @!P3 BRA `(.L_x_11) ;  /* 0x00000000007cb947 */ /* 0x000fea0003800000 */
[----:B------:R-:W-:Y:S01]  /*5920*/  UIADD3 UR5, UPT, UPT, UR11, 0x4000, URZ ;  /* 0x000040000b057890 */ /* 0x000fe2000fffe0ff */
[----:B------:R-:W-:Y:S01]  /*5930*/  UMOV UR4, URZ ;  /* 0x000000ff00047c82 */ /* 0x000fe20008000000 */
[----:B------:R-:W-:Y:S02]  /*5940*/  UIADD3 UR7, UPT, UPT, UR12, 0x88, URZ ;  /* 0x000000880c077890 */ /* 0x000fe4000fffe0ff */
[----:B------:R-:W-:Y:S02]  /*5950*/  USHF.R.U32.HI UR5, URZ, 0x4, UR5 ;  /* 0x00000004ff057899 */ /* 0x000fe40008011605 */
[----:B------:R-:W-:Y:S02]  /*5960*/  UIADD3 UR16, UPT, UPT, UR12, 0x90, URZ ;  /* 0x000000900c107890 */ /* 0x000fe4000fffe0ff */
[----:B------:R-:W-:Y:S02]  /*5970*/  USGXT.U32 UR8, UR5, 0xe ;  /* 0x0000000e0508789a */ /* 0x000fe40008000000 */
[----:B------:R-:W-:-:S02]  /*5980*/  UIADD3 UR17, UPT, UPT, UR12, 0x98, URZ ;  /* 0x000000980c117890 */ /* 0x000fc4000fffe0ff */
[----:B------:R-:W-:Y:S01]  /*5990*/  UIADD3 UR24, UP2, UPT, UR8, 0x2, URZ ;  /* 0x0000000208187890 */ /* 0x000fe2000ff5e0ff */
[----:B------:R-:W-:Y:S01]  /*59a0*/  UMOV UR22, 0x0 ;  /* 0x0000000000167882 */ /* 0x000fe20000000000 */
[----:B------:R-:W-:Y:S02]  /*59b0*/  UMOV UR23, 0x8100010 ;  /* 0x0810001000177882 */ /* 0x000fe40000000000 */
[----:B------:R-:W-:Y:S02]  /*59c0*/  UIADD3.X UR25, UPT, UPT, UR4, 0x40004040, URZ, UP2, !UPT ;  /* 0x4000404004197890 */ /* 0x000fe400097fe4ff */
[----:B------:R-:W-:Y:S02]  /*59d0*/  UIADD3 UR28, UP2, UPT, UR24, 0x2, URZ ;  /* 0x00000002181c7890 */ /* 0x000fe4000ff5e0ff */
[----:B------:R-:W-:Y:S02]  /*59e0*/  UIADD3 UR34, UP3, UPT, UR24, 0x4, URZ ;  /* 0x0000000418227890 */ /* 0x000fe4000ff7e0ff */
[----:B------:R-:W-:-:S02]  /*59f0*/  UIADD3.X UR29, UPT, UPT, UR25, URZ, URZ, UP2, !UPT ;  /* 0x000000ff191d7290 */ /* 0x000fc400097fe4ff */
[----:B------:R-:W-:Y:S01]  /*5a00*/  UIADD3.X UR35, UPT, UPT, UR25, URZ, URZ, UP3, !UPT ;  /* 0x000000ff19237290 */ /* 0x000fe20009ffe4ff */
[----:B------:R-:W-:Y:S01]  /*5a10*/  UMOV UR9, 0x40004040 ;  /* 0x4000404000097882 */ /* 0x000fe20000000000 */
[----:B------:R-:W-:Y:S01]  /*5a20*/  UMOV UR26, 0x0 ;  /* 0x00000000001a7882 */ /* 0x000fe20000000000 */
[----:B------:R-:W-:Y:S01]  /*5a30*/  UMOV UR27, 0x8100010 ;  /* 0x08100010001b7882 */ /* 0x000fe20000000000 */
[----:B------:R-:W-:Y:S01]  /*5a40*/  UMOV UR30, 0x0 ;  /* 0x00000000001e7882 */ /* 0x000fe20000000000 */
[----:B------:R-:W-:Y:S01]  /*5a50*/  UMOV UR31, 0x8100010 ;  /* 0x08100010001f7882 */ /* 0x000fe20000000000 */
[----:B------:R-:W-:Y:S01]  /*5a60*/  UMOV UR4, UR15 ;  /* 0x0000000f00047c82 */ /* 0x000fe20008000000 */
[----:B------:R-:W-:Y:S01]  /*5a70*/  UMOV UR5, URZ ;  /* 0x000000ff00057c82 */ /* 0x000fe20008000000 */
[----:B------:R1:W-:Y:S01]  /*5a80*/  UTCHMMA tmem[UR21], gdesc[UR8], tmem[UR12], tmem[UR22], idesc[UR23], UPT ;  /* 0x00ff1608150079ea */ /* 0x0003e2000b80000c */
[----:B------:R-:W-:Y:S01]  /*5a90*/  UMOV UR36, 0x0 ;  /* 0x0000000000247882 */ /* 0x000fe20000000000 */
[----:B------:R-:W-:Y:S01]  /*5aa0*/  UMOV UR37, 0x8100010 ;  /* 0x0810001000257882 */ /* 0x000fe20000000000 */
[----:B------:R1:W-:Y:S01]  /*5ab0*/  UTCHMMA tmem[UR7], gdesc[UR24], tmem[UR12], tmem[UR26], idesc[UR27], UPT ;  /* 0x00ff1a18070079ea */ /* 0x0003e2000b80000c */
[----:B------:R-:W-:Y:S01]  /*5ac0*/  UMOV UR4, UR4 ;  /* 0x0000000400047c82 */ /* 0x000fe20008000000 */
[----:B------:R1:W-:Y:S01]  /*5ad0*/  UTCHMMA tmem[UR16], gdesc[UR28], tmem[UR12], tmem[UR30], idesc[UR31], UPT ;  /* 0x00ff1e1c100079ea */ /* 0x0003e2000b80000c */
[----:B------:R1:W-:Y:S01]  /*5ae0*/  UTCHMMA tmem[UR17], gdesc[UR34], tmem[UR12], tmem[UR36], idesc[UR37], UPT ;  /* 0x00ff2422110079ea */ /* 0x0003e2000b80000c */
[----:B------:R1:W-:Y:S01]  /*5af0*/  UTCBAR [UR4], URZ ;  /* 0x000000ff040073e9 */ /* 0x0003e200080000ff */
[----:B------:R-:W-:Y:S01]  /*5b00*/  NOP ;  /* 0x0000000000007918 */ /* 0x000fe20000000000 */
.L_x_11:
[----:B------:R-:W-:Y:S01]  /*5b10*/  FSEL R72, R72, -INF , P2 ;  /* 0xff80000048487808 */ /* 0x000fe20001000000 */
[----:B------:R-:W-:Y:S01]  /*5b20*/  UMOV UR5, URZ ;  /* 0x000000ff00057c82 */ /* 0x000fe20008000000 */
[----:B------:R-:W-:Y:S01]  /*5b30*/  FSEL R73, R90, 1, P2 ;  /* 0x3f8000005a497808 */ /* 0x000fe20001000000 */
[----:B------:R-:W-:Y:S06]  /*5b40*/  BRA.U !UP1, `(.L_x_12) ;  /* 0x0000003109107547 */ /* 0x000fec000b800000 */
[----:B-1----:R-:W1:Y:S01]  /*5b50*/  LDCU UR23, c[0x0][0x3d4] ;  /* 0x00007a80ff1777ac */ /* 0x002e620008000800 */
[----:B------:R-:W-:Y:S01]  /*5b60*/  HFMA2 R204, -RZ, RZ, 0, 0 ;  /* 0x00000000ffcc7431 */ /* 0x000fe200000001ff */
[----:B------:R-:W-:Y:S01]  /*5b70*/  MOV R219, R72 ;  /* 0x0000004800db7202 */ /* 0x000fe20000000f00 */
[----:B------:R-:W2:Y:S01]  /*5b80*/  LDCU UR24, c[0x0][0x3c4] ;  /* 0x00007880ff1877ac */ /* 0x000ea20008000800 */
[----:B------:R-:W-:Y:S02]  /*5b90*/  USHF.R.U32.HI UR22, URZ, 0x4, UR6 ;  /* 0x00000004ff167899 */ /* 0x000fe40008011606 */
[----:B------:R-:W-:Y:S02]  /*5ba0*/  UIADD3 UR7, UPT, UPT, UR11, 0x8000, URZ ;  /* 0x000080000b077890 */ /* 0x000fe4000fffe0ff */
[----:B------:R-:W-:Y:S02]  /*5bb0*/  USHF.R.U32.HI UR18, URZ, 0x4, UR11 ;  /* 0x00000004ff127899 */ /* 0x000fe4000801160b */
[----:B------:R-:W-:-:S02]  /*5bc0*/  USGXT.U32 UR22, UR22, 0xe ;  /* 0x0000000e1616789a */ /* 0x000fc40008000000 */
[----:B------:R-:W-:Y:S02]  /*5bd0*/  USHF.R.U32.HI UR7, URZ, 0x4, UR7 ;  /* 0x00000004ff077899 */ /* 0x000fe40008011607 */
[----:B------:R-:W-:Y:S02]  /*5be0*/  USGXT.U32 UR18, UR18, 0xe ;  /* 0x0000000e1212789a */ /* 0x000fe40008000000 */
[----:B------:R-:W-:Y:S02]  /*5bf0*/  UIADD3 UR16, UP2, UPT, UR22, 0x2, URZ ;  /* 0x0000000216107890 */ /* 0x000fe4000ff5e0ff */
[----:B------:R-:W-:Y:S01]  /*5c00*/  USGXT.U32 UR28, UR7, 0xe ;  /* 0x0000000e071c789a */ /* 0x000fe20008000000 */
[----:B------:R-:W-:Y:S01]  /*5c10*/  UMOV UR4, URZ ;  /* 0x000000ff00047c82 */ /* 0x000fe20008000000 */
[----:B------:R-:W-:Y:S02]  /*5c20*/  ULOP3.LUT UR26, UR18, 0x2000000, URZ, 0xfc, !UPT ;  /* 0x02000000121a7892 */ /* 0x000fe4000f8efcff */
[----:B-1----:R-:W-:-:S02]  /*5c30*/  USHF.L.U32 UR23, UR23, 0x6, URZ ;  /* 0x0000000617177899 */ /* 0x002fc400080006ff */
[----:B--2---:R-:W-:Y:S02]  /*5c40*/  USHF.L.U32 UR24, UR24, 0x6, URZ ;  /* 0x0000000618187899 */ /* 0x004fe400080006ff */
[----:B------:R-:W-:Y:S02]  /*5c50*/  UIADD3 UR18, UP3, UPT, UR18, 0x2000080, URZ ;  /* 0x0200008012127890 */ /* 0x000fe4000ff7e0ff */
[----:B------:R-:W-:Y:S01]  /*5c60*/  UIADD3.X UR17, UPT, UPT, UR4, 0x40004040, URZ, UP2, !UPT ;  /* 0x4000404004117890 */ /* 0x000fe200097fe4ff */
[----:B------:R-:W-:Y:S01]  /*5c70*/  MOV R91, UR23 ;  /* 0x00000017005b7c02 */ /* 0x000fe20008000f00 */
[----:B------:R-:W-:Y:S01]  /*5c80*/  UIADD3 UR40, UP2, UPT, UR28, 0x2, URZ ;  /* 0x000000021c287890 */ /* 0x000fe2000ff5e0ff */
[----:B------:R-:W-:Y:S01]  /*5c90*/  MOV R90, UR24 ;  /* 0x00000018005a7c02 */ /* 0x000fe20008000f00 */
[----:B------:R-:W-:Y:S01]  /*5ca0*/  UMOV UR6, URZ ;  /* 0x000000ff00067c82 */ /* 0x000fe20008000000 */
[----:B------:R-:W-:Y:S01]  /*5cb0*/  UMOV UR5, URZ ;  /* 0x000000ff00057c82 */ /* 0x000fe20008000000 */
[----:B------:R-:W-:-:S02]  /*5cc0*/  UISETP.NE.U32.AND UP1, UPT, UR19, URZ, UPT ;  /* 0x000000ff1300728c */ /* 0x000fc4000bf25070 */
[----:B------:R-:W-:Y:S02]  /*5cd0*/  UIADD3.X UR19, UPT, UPT, UR6, 0x40004040, URZ, UP3, !UPT ;  /* 0x4000404006137890 */ /* 0x000fe40009ffe4ff */
[----:B------:R-:W-:Y:S02]  /*5ce0*/  UIADD3 UR42, UP3, UPT, UR18, 0x80, URZ ;  /* 0x00000080122a7890 */ /* 0x000fe4000ff7e0ff */
[----:B------:R-:W-:Y:S02]  /*5cf0*/  UIADD3 UR38, UP4, UPT, UR18, 0x100, URZ ;  /* 0x0000010012267890 */ /* 0x000fe4000ff9e0ff */
[----:B------:R-:W-:Y:S01]  /*5d00*/  UIADD3.X UR41, UPT, UPT, UR5, 0x40004040, URZ, UP2, !UPT ;  /* 0x4000404005297890 */ /* 0x000fe200097fe4ff */
[----:B------:R-:W1:Y:S01]  /*5d10*/  LDCU UR52, c[0x0][0x3a8] ;  /* 0x00007500ff3477ac */ /* 0x000e620008000800 */
[----:B------:R-:W-:Y:S02]  /*5d20*/  UIADD3.X UR43, UPT, UPT, UR19, URZ, URZ, UP3, !UPT ;  /* 0x000000ff132b7290 */ /* 0x000fe40009ffe4ff */
[----:B------:R-:W-:-:S02]  /*5d30*/  UIADD3.X UR39, UPT, UPT, UR19, URZ, URZ, UP4, !UPT ;  /* 0x000000ff13277290 */ /* 0x000fc4000a7fe4ff */
[----:B------:R-:W-:Y:S02]  /*5d40*/  UIADD3.64 UR44, UPT, UPT, UR16, 0x2, URZ ;  /* 0x00000002102c7897 */ /* 0x000fe4000fffe0ff */
[----:B------:R-:W-:Y:S02]  /*5d50*/  UIADD3.64 UR46, UPT, UPT, UR16, 0x4, URZ ;  /* 0x00000004102e7897 */ /* 0x000fe4000fffe0ff */
[----:B------:R-:W-:Y:S02]  /*5d60*/  UIADD3.64 UR48, UPT, UPT, UR40, 0x2, URZ ;  /* 0x0000000228307897 */ /* 0x000fe4000fffe0ff */
[----:B------:R-:W-:Y:S01]  /*5d70*/  UIADD3.64 UR50, UPT, UPT, UR40, 0x4, URZ ;  /* 0x0000000428327897 */ /* 0x000fe2000fffe0ff */
[----:B------:R-:W-:-:S11]  /*5d80*/  UMOV UR25, 0x1 ;  /* 0x0000000100197882 */ /* 0x000fd60000000000 */
.L_x_17:
[----:B0-----:R-:W-:-:S04]  /*5d90*/  IMAD.WIDE R4, R90, 0x2, R188 ;  /* 0x000000025a047825 */ /* 0x001fc800078e02bc */
[C---:B------:R-:W-:Y:S01]  /*5da0*/  IMAD.WIDE R8, R90.reuse, 0x2, R172 ;  /* 0x000000025a087825 */ /* 0x040fe200078e02ac */
[----:B------:R0:W2:Y:S03]  /*5db0*/  LDG.E.U16 R24, desc[UR32][R4.64] ;  /* 0x0000002004187981 */ /* 0x0000a6000c1e1500 */
[C---:B------:R-:W-:Y:S01]  /*5dc0*/  IMAD.WIDE R12, R90.reuse, 0x2, R164 ;  /* 0x000000025a0c7825 */ /* 0x040fe200078e02a4 */
[----:B------:R3:W4:Y:S03]  /*5dd0*/  LDG.E.U16 R30, desc[UR32][R8.64] ;  /* 0x00000020081e7981 */ /* 0x000726000c1e1500 */
        /* <DEDUP_REMOVED lines=10> */
[C---:B0-----:R-:W-:Y:S01]  /*5e80*/  IMAD.WIDE R4, R90.reuse, 0x2, R186 ;  /* 0x000000025a047825 */ /* 0x041fe200078e02ba */
[----:B------:R-:W4:Y:S03]  /*5e90*/  LDG.E.U16 R39, desc[UR32][R18.64] ;  /* 0x0000002012277981 */ /* 0x000f26000c1e1500 */
[C---:B---3--:R-:W-:Y:S01]  /*5ea0*/  IMAD.WIDE R8, R90.reuse, 0x2, R178 ;  /* 0x000000025a087825 */ /* 0x048fe200078e02b2 */
[----:B------:R0:W3:Y:S03]  /*5eb0*/  LDG.E.U16 R26, desc[UR32][R4.64] ;  /* 0x00000020041a7981 */ /* 0x0000e6000c1e1500 */
[C---:B------:R-:W-:Y:S01]  /*5ec0*/  IMAD.WIDE R14, R90.reuse, 0x2, R162 ;  /* 0x000000025a0e7825 */ /* 0x040fe200078e02a2 */
[----:B------:R0:W3:Y:S03]  /*5ed0*/  LDG.E.U16 R28, desc[UR32][R8.64] ;  /* 0x00000020081c7981 */ /* 0x0000e6000c1e1500 */
[C---:B-----5:R-:W-:Y:S01]  /*5ee0*/  IMAD.WIDE R12, R90.reuse, 0x2, R154 ;  /* 0x000000025a0c7825 */ /* 0x060fe200078e029a */
[----:B------:R-:W5:Y:S03]  /*5ef0*/  LDG.E.U16 R34, desc[UR32][R14.64] ;  /* 0x000000200e227981 */ /* 0x000f66000c1e1500 */
[C---:B-1----:R-:W-:Y:S01]  /*5f00*/  IMAD.WIDE R16, R90.reuse, 0x2, R146 ;  /* 0x000000025a107825 */ /* 0x042fe200078e0292 */
[----:B------:R1:W5:Y:S03]  /*5f10*/  LDG.E.U16 R38, desc[UR32][R12.64] ;  /* 0x000000200c267981 */ /* 0x000366000c1e1500 */
[C---:B------:R-:W-:Y:S01]  /*5f20*/  IMAD.WIDE R22, R90.reuse, 0x2, R130 ;  /* 0x000000025a167825 */ /* 0x040fe200078e0282 */
[----:B------:R0:W5:Y:S03]  /*5f30*/  LDG.E.U16 R40, desc[UR32][R16.64] ;  /* 0x0000002010287981 */ /* 0x000166000c1e1500 */
[----:B------:R-:W-:-:S02]  /*5f40*/  IMAD.WIDE R20, R90, 0x2, R138 ;  /* 0x000000025a147825 */ /* 0x000fc400078e028a */
[----:B------:R-:W5:Y:S02]  /*5f50*/  LDG.E.U16 R22, desc[UR32][R22.64] ;  /* 0x0000002016167981 */ /* 0x000f64000c1e1500 */
[C---:B------:R-:W-:Y:S02]  /*5f60*/  IMAD.WIDE R10, R90.reuse, 0x2, R170 ;  /* 0x000000025a0a7825 */ /* 0x040fe400078e02aa */
[----:B------:R1:W5:Y:S02]  /*5f70*/  LDG.E.U16 R42, desc[UR32][R20.64] ;  /* 0x00000020142a7981 */ /* 0x000364000c1e1500 */
[C---:B------:R-:W-:Y:S02]  /*5f80*/  IMAD.WIDE R6, R90.reuse, 0x2, R184 ;  /* 0x000000025a067825 */ /* 0x040fe400078e02b8 */
[----:B------:R-:W5:Y:S02]  /*5f90*/  LDG.E.U16 R32, desc[UR32][R10.64] ;  /* 0x000000200a207981 */ /* 0x000f64000c1e1500 */
[----:B0-----:R-:W-:-:S02]  /*5fa0*/  IMAD.WIDE R4, R90, 0x2, R176 ;  /* 0x000000025a047825 */ /* 0x001fc400078e02b0 */
[----:B------:R-:W5:Y:S02]  /*5fb0*/  LDG.E.U16 R25, desc[UR32][R6.64] ;  /* 0x0000002006197981 */ /* 0x000f64000c1e1500 */
[C---:B------:R-:W-:Y:S02]  /*5fc0*/  IMAD.WIDE R8, R90.reuse, 0x2, R168 ;  /* 0x000000025a087825 */ /* 0x040fe400078e02a8 */
[----:B------:R0:W5:Y:S02]  /*5fd0*/  LDG.E.U16 R29, desc[UR32][R4.64] ;  /* 0x00000020041d7981 */ /* 0x000164000c1e1500 */
[C---:B-1----:R-:W-:Y:S02]  /*5fe0*/  IMAD.WIDE R12, R90.reuse, 0x2, R160 ;  /* 0x000000025a0c7825 */ /* 0x042fe400078e02a0 */
[----:B------:R1:W5:Y:S02]  /*5ff0*/  LDG.E.U16 R31, desc[UR32][R8.64] ;  /* 0x00000020081f7981 */ /* 0x000364000c1e1500 */
[----:B------:R-:W-:-:S02]  /*6000*/  IMAD.WIDE R14, R90, 0x2, R152 ;  /* 0x000000025a0e7825 */ /* 0x000fc400078e0298 */
[----:B------:R0:W5:Y:S02]  /*6010*/  LDG.E.U16 R35, desc[UR32][R12.64] ;  /* 0x000000200c237981 */ /* 0x000164000c1e1500 */
[C---:B------:R-:W-:Y:S02]  /*6020*/  IMAD.WIDE R18, R90.reuse, 0x2, R144 ;  /* 0x000000025a127825 */ /* 0x040fe400078e0290 */
[----:B------:R0:W5:Y:S02]  /*6030*/  LDG.E.U16 R37, desc[UR32][R14.64] ;  /* 0x000000200e257981 */ /* 0x000164000c1e1500 */
[C---:B------:R-:W-:Y:S02]  /*6040*/  IMAD.WIDE R16, R90.reuse, 0x2, R136 ;  /* 0x000000025a107825 */ /* 0x040fe400078e0288 */
[----:B------:R-:W5:Y:S02]  /*6050*/  LDG.E.U16 R23, desc[UR32][R18.64] ;  /* 0x0000002012177981 */ /* 0x000f64000c1e1500 */
[----:B------:R-:W-:-:S02]  /*6060*/  IMAD.WIDE R20, R90, 0x2, R128 ;  /* 0x000000025a147825 */ /* 0x000fc400078e0280 */
[----:B------:R1:W5:Y:S02]  /*6070*/  LDG.E.U16 R43, desc[UR32][R16.64] ;  /* 0x00000020102b7981 */ /* 0x000364000c1e1500 */
[C---:B0-----:R-:W-:Y:S02]  /*6080*/  IMAD.WIDE R4, R90.reuse, 0x2, R182 ;  /* 0x000000025a047825 */ /* 0x041fe400078e02b6 */
[----:B------:R-:W5:Y:S02]  /*6090*/  LDG.E.U16 R21, desc[UR32][R20.64] ;  /* 0x0000002014157981 */ /* 0x000f64000c1e1500 */
[C---:B------:R-:W-:Y:S02]  /*60a0*/  IMAD.WIDE R6, R90.reuse, 0x2, R174 ;  /* 0x000000025a067825 */ /* 0x040fe400078e02ae */
[----:B------:R0:W5:Y:S02]  /*60b0*/  LDG.E.U16 R4, desc[UR32][R4.64] ;  /* 0x0000002004047981 */ /* 0x000164000c1e1500 */
[----:B------:R-:W-:-:S02]  /*60c0*/  IMAD.WIDE R10, R90, 0x2, R166 ;  /* 0x000000025a0a7825 */ /* 0x000fc400078e02a6 */
[----:B------:R-:W5:Y:S02]  /*60d0*/  LDG.E.U16 R6, desc[UR32][R6.64] ;  /* 0x0000002006067981 */ /* 0x000f64000c1e1500 */
[C---:B-1----:R-:W-:Y:S02]  /*60e0*/  IMAD.WIDE R8, R90.reuse, 0x2, R158 ;  /* 0x000000025a087825 */ /* 0x042fe400078e029e */
[----:B------:R-:W5:Y:S02]  /*60f0*/  LDG.E.U16 R10, desc[UR32][R10.64] ;  /* 0x000000200a0a7981 */ /* 0x000f64000c1e1500 */
[C---:B------:R-:W-:Y:S02]  /*6100*/  IMAD.WIDE R12, R90.reuse, 0x2, R150 ;  /* 0x000000025a0c7825 */ /* 0x040fe400078e0296 */
[----:B------:R-:W5:Y:S02]  /*6110*/  LDG.E.U16 R8, desc[UR32][R8.64] ;  /* 0x0000002008087981 */ /* 0x000f64000c1e1500 */
[----:B------:R-:W-:-:S02]  /*6120*/  IMAD.WIDE R14, R90, 0x2, R142 ;  /* 0x000000025a0e7825 */ /* 0x000fc400078e028e */
[----:B------:R-:W5:Y:S02]  /*6130*/  LDG.E.U16 R12, desc[UR32][R12.64] ;  /* 0x000000200c0c7981 */ /* 0x000f64000c1e1500 */
[C---:B------:R-:W-:Y:S02]  /*6140*/  IMAD.WIDE R16, R90.reuse, 0x2, R134 ;  /* 0x000000025a107825 */ /* 0x040fe400078e0286 */
[----:B------:R-:W5:Y:S02]  /*6150*/  LDG.E.U16 R14, desc[UR32][R14.64] ;  /* 0x000000200e0e7981 */ /* 0x000f64000c1e1500 */
[----:B------:R-:W-:Y:S02]  /*6160*/  IMAD.WIDE R18, R90, 0x2, R126 ;  /* 0x000000025a127825 */ /* 0x000fe400078e027e */
[----:B------:R-:W5:Y:S04]  /*6170*/  LDG.E.U16 R16, desc[UR32][R16.64] ;  /* 0x0000002010107981 */ /* 0x000f68000c1e1500 */
[----:B------:R-:W5:Y:S01]  /*6180*/  LDG.E.U16 R18, desc[UR32][R18.64] ;  /* 0x0000002012127981 */ /* 0x000f62000c1e1500 */
[----:B0-----:R-:W-:Y:S01]  /*6190*/  SHF.L.U32 R5, R3, 0x1, RZ ;  /* 0x0000000103057819 */ /* 0x001fe200000006ff */
[----:B------:R-:W-:-:S02]  /*61a0*/  UMOV UR8, 0x1 ;  /* 0x0000000100087882 */ /* 0x000fc40000000000 */
[----:B------:R-:W-:-:S04]  /*61b0*/  @!UP0 UIADD3 UR8, UPT, UPT, -UR8, 0x100000, URZ ;  /* 0x0010000008088890 */ /* 0x000fc8000fffe1ff */
[----:B------:R-:W-:Y:S02]  /*61c0*/  @!UP0 USHF.L.U32 UR9, UR8, 0xb, URZ ;  /* 0x0000000b08098899 */ /* 0x000fe400080006ff */
[----:B------:R-:W-:Y:S01]  /*61d0*/  @!UP0 USHF.L.U32 UR8, UR8, 0x1, URZ ;  /* 0x0000000108088899 */ /* 0x000fe200080006ff */
[----:B------:R-:W-:Y:S01]  /*61e0*/  LOP3.LUT R5, R5, 0x90, R2, 0x78, !PT ;  /* 0x0000009005057812 */ /* 0x000fe200078e7802 */
[----:B------:R-:W-:-:S04]  /*61f0*/  VOTEU.ALL UP2, P1 ;  /* 0x0000000000ff7886 */ /* 0x000fc80000840000 */
[----:B--2---:R0:W-:Y:S04]  /*6200*/  STS.U16 [R5+UR11+0x6000], R24 ;  /* 0x0060001805007988 */ /* 0x0041e8000800040b */
[----:B----4-:R0:W-:Y:S04]  /*6210*/  STS.U16 [R5+UR11+0x6800], R30 ;  /* 0x0068001e05007988 */ /* 0x0101e8000800040b */
[----:B------:R0:W-:Y:S04]  /*6220*/  STS.U16 [R5+UR11+0x6c00], R33 ;  /* 0x006c002105007988 */ /* 0x0001e8000800040b */
[----:B------:R0:W-:Y:S04]  /*6230*/  STS.U16 [R5+UR11+0x7000], R36 ;  /* 0x0070002405007988 */ /* 0x0001e8000800040b */
[----:B------:R0:W-:Y:S04]  /*6240*/  STS.U16 [R5+UR11+0x7c00], R44 ;  /* 0x007c002c05007988 */ /* 0x0001e8000800040b */
[----:B------:R0:W-:Y:S04]  /*6250*/  STS.U16 [R5+UR11+0x7800], R41 ;  /* 0x0078002905007988 */ /* 0x0001e8000800040b */
[----:B------:R0:W-:Y:S04]  /*6260*/  STS.U16 [R5+UR11+0x6400], R27 ;  /* 0x0064001b05007988 */ /* 0x0001e8000800040b */
[----:B------:R0:W-:Y:S04]  /*6270*/  STS.U16 [R5+UR11+0x7400], R39 ;  /* 0x0074002705007988 */ /* 0x0001e8000800040b */
[----:B---3--:R0:W-:Y:S04]  /*6280*/  STS.U16 [R71+UR11+0x6100], R26 ;  /* 0x0061001a47007988 */ /* 0x0081e8000800040b */
[----:B------:R0:W-:Y:S04]  /*6290*/  STS.U16 [R71+UR11+0x6500], R28 ;  /* 0x0065001c47007988 */ /* 0x0001e8000800040b */
[----:B-----5:R0:W-:Y:S04]  /*62a0*/  STS.U16 [R71+UR11+0x6d00], R34 ;  /* 0x006d002247007988 */ /* 0x0201e8000800040b */
        /* <DEDUP_REMOVED lines=21> */
[----:B------:R1:W-:Y:S06]  /*6400*/  MEMBAR.ALL.CTA ;  /* 0x0000000000007992 */ /* 0x0003ec0000008000 */
[----:B-1----:R-:W-:Y:S04]  /*6410*/  FENCE.VIEW.ASYNC.S ;  /* 0x00000000000073c6 */ /* 0x002fe80000000000 */
[----:B------:R-:W1:Y:S02]  /*6420*/  FENCE.VIEW.ASYNC.S ;  /* 0x00000000000073c6 */ /* 0x000e640000000000 */
[----:B-1----:R0:W1:Y:S02]  /*6430*/  @!UP2 SYNCS.EXCH.64 URZ, [UR11+0xa010], UR8 ;  /* 0x00a010080bffa5b2 */ /* 0x0020640008000100 */
[----:B-1----:R-:W-:Y:S06]  /*6440*/  BAR.SYNC.DEFER_BLOCKING 0x0 ;  /* 0x0000000000007b1d */ /* 0x002fec0000010000 */
[----:B0-----:R-:W-:Y:S05]  /*6450*/  BRA.U UP1, `(.L_x_13) ;  /* 0x0000000101507547 */ /* 0x001fea000b800000 */
[----:B------:R-:W-:Y:S01]  /*6460*/  UIADD3 UR8, UPT, UPT, UR11, 0xa010, URZ ;  /* 0x0000a0100b087890 */ /* 0x000fe2000fffe0ff */
[----:B------:R-:W-:Y:S01]  /*6470*/  UMOV UR27, 0x40004040 ;  /* 0x40004040001b7882 */ /* 0x000fe20000000000 */
[----:B------:R-:W-:Y:S01]  /*6480*/  UMOV UR30, UR22 ;  /* 0x00000016001e7c82 */ /* 0x000fe20008000000 */
[----:B------:R-:W-:Y:S01]  /*6490*/  UMOV UR31, 0x40004040 ;  /* 0x40004040001f7882 */ /* 0x000fe20000000000 */
[----:B------:R-:W-:Y:S01]  /*64a0*/  UMOV UR34, 0x0 ;  /* 0x0000000000227882 */ /* 0x000fe20000000000 */
[----:B------:R-:W-:Y:S01]  /*64b0*/  UMOV UR35, 0x8108010 ;  /* 0x0810801000237882 */ /* 0x000fe20000000000 */
[----:B------:R-:W-:Y:S01]  /*64c0*/  UMOV UR36, 0x0 ;  /* 0x0000000000247882 */ /* 0x000fe20000000000 */
[----:B------:R-:W-:Y:S01]  /*64d0*/  UMOV UR37, 0x8108010 ;  /* 0x0810801000257882 */ /* 0x000fe20000000000 */
[----:B------:R-:W-:Y:S01]  /*64e0*/  UMOV UR54, 0x0 ;  /* 0x0000000000367882 */ /* 0x000fe20000000000 */
[----:B------:R-:W-:Y:S01]  /*64f0*/  UMOV UR55, 0x8108010 ;  /* 0x0810801000377882 */ /* 0x000fe20000000000 */
[----:B------:R0:W-:Y:S01]  /*6500*/  UTCHMMA gdesc[UR26], gdesc[UR30], tmem[UR13], tmem[UR34], idesc[UR35], !UPT ;  /* 0x00ff221e1a0075ea */ /* 0x0001e2000f80000d */
[----:B------:R-:W-:Y:S01]  /*6510*/  UMOV UR9, URZ ;  /* 0x000000ff00097c82 */ /* 0x000fe20008000000 */
        /* <DEDUP_REMOVED lines=8> */
.L_x_13:
[----:B------:R-:W1:Y:S02]  /*65a0*/  SYNCS.PHASECHK.TRANS64.TRYWAIT P2, [UR11+0xa010], RZ ;  /* 0x00a010ffff0075a7 */ /* 0x000e64000804110b */
[----:B-1----:R-:W-:Y:S05]  /*65b0*/  @!P2 BRA `(.L_x_14) ;  /* 0x0000004c00b0a947 */ /* 0x002fea0003800000 */
.L_x_23:
[----:B------:R-:W-:Y:S06]  /*65c0*/  BAR.SYNC.DEFER_BLOCKING 0x0 ;  /* 0x0000000000007b1d */ /* 0x000fec0000010000 */
[----:B------:R-:W1:Y:S01]  /*65d0*/  LDTM.x64 R4, tmem[UR14+0x40] ;  /* 0x0000400e000479ee */ /* 0x000e620008340000 */
[----:B------:R-:W2:Y:S01]  /*65e0*/  @!P1 SYNCS.CCTL.IV [UR11+0xa010] ;  /* 0x00a01000ff0099b1 */ /* 0x000ea2000800000b */
[----:B------:R-:W-:Y:S01]  /*65f0*/  NOP ;  /* 0x0000000000007918 */ /* 0x000fe20000000000 */
[----:B-1----:R-:W-:Y:S01]  /*6600*/  FMUL R72, R4, UR52 ;  /* 0x0000003404487c20 */ /* 0x002fe20008400000 */
[----:B------:R-:W-:Y:S01]  /*6610*/  FMUL R193, R5, UR52 ;  /* 0x0000003405c17c20 */ /* 0x000fe20008400000 */
[----:B------:R-:W-:Y:S01]  /*6620*/  FMUL R192, R6, UR52 ;  /* 0x0000003406c07c20 */ /* 0x000fe20008400000 */
[----:B------:R-:W-:Y:S01]  /*6630*/  FMUL R200, R7, UR52 ;  /* 0x0000003407c87c20 */ /* 0x000fe20008400000 */
[----:B------:R-:W-:Y:S01]  /*6640*/  FMUL R201, R8, UR52 ;  /* 0x0000003408c97c20 */ /* 0x000fe20008400000 */
[----:B------:R-:W-:-:S02]  /*6650*/  FMUL R205, R53, UR52 ;  /* 0x0000003435cd7c20 */ /* 0x000fc40008400000 */
[----:B------:R-:W-:Y:S01]  /*6660*/  FMNMX3 R192, R72, R193, R192, !PT ;  /* 0x000000c148c07276 */ /* 0x000fe200078000c0 */
[----:B------:R-:W-:Y:S01]  /*6670*/  FMUL R72, R9, UR52 ;  /* 0x0000003409487c20 */ /* 0x000fe20008400000 */
[----:B------:R-:W-:Y:S02]  /*6680*/  FMUL R193, R10, UR52 ;  /* 0x000000340ac17c20 */ /* 0x000fe40008400000 */
[----:B------:R-:W-:Y:S01]  /*6690*/  FMNMX3 R200, R192, R200, R201, !PT ;  /* 0x000000c8c0c87276 */ /* 0x000fe200078000c9 */
[----:B------:R-:W-:Y:S01]  /*66a0*/  FMUL R192, R11, UR52 ;  /* 0x000000340bc07c20 */ /* 0x000fe20008400000 */
[----:B------:R-:W-:Y:S02]  /*66b0*/  FMUL R201, R12, UR52 ;  /* 0x000000340cc97c20 */ /* 0x000fe40008400000 */
[----:B------:R-:W-:Y:S01]  /*66c0*/  FMNMX3 R200, R200, R72, R193, !PT ;  /* 0x00000048c8c87276 */ /* 0x000fe200078000c1 */
        /* <DEDUP_REMOVED lines=63> */
[----:B------:R-:W-:-:S03]  /*6ac0*/  FMUL R192, R55, UR52 ;  /* 0x0000003437c07c20 */ /* 0x000fc60008400000 */
        /* <DEDUP_REMOVED lines=17> */
[----:B------:R-:W-:-:S04]  /*6be0*/  FMNMX3 R72, R193, R72, R201, !PT ;  /* 0x00000048c1487276 */ /* 0x000fc800078000c9 */
[----:B------:R-:W-:-:S05]  /*6bf0*/  FMNMX3 R72, R72, R192, R219, !PT ;  /* 0x000000c048487276 */ /* 0x000fca00078000db */
[--C-:B------:R-:W-:Y:S01]  /*6c00*/  FFMA R5, R5, UR52, -R72.reuse ;  /* 0x0000003405057c23 */ /* 0x100fe20008000848 */
[--C-:B------:R-:W-:Y:S01]  /*6c10*/  FFMA R6, R6, UR52, -R72.reuse ;  /* 0x0000003406067c23 */ /* 0x100fe20008000848 */
[--C-:B------:R-:W-:Y:S01]  /*6c20*/  FFMA R8, R8, UR52, -R72.reuse ;  /* 0x0000003408087c23 */ /* 0x100fe20008000848 */
[--C-:B------:R-:W-:Y:S01]  /*6c30*/  FFMA R12, R12, UR52, -R72.reuse ;  /* 0x000000340c0c7c23 */ /* 0x100fe20008000848 */
[----:B------:R-:W-:Y:S01]  /*6c40*/  FMUL R193, R5, 1.4426950216293334961 ;  /* 0x3fb8aa3b05c17820 */ /* 0x000fe20000400000 */
[----:B------:R-:W-:Y:S01]  /*6c50*/  FMUL R5, R6, 1.4426950216293334961 ;  /* 0x3fb8aa3b06057820 */ /* 0x000fe20000400000 */
[----:B------:R-:W-:Y:S01]  /*6c60*/  FMUL R6, R8, 1.4426950216293334961 ;  /* 0x3fb8aa3b08067820 */ /* 0x000fe20000400000 */
[----:B------:R-:W-:Y:S01]  /*6c70*/  FMUL R8, R12, 1.4426950216293334961 ;  /* 0x3fb8aa3b0c087820 */ /* 0x000fe20000400000 */
[----:B------:R-:W-:Y:S01]  /*6c80*/  SHF.L.U32 R12, R204, 0x1f, RZ ;  /* 0x0000001fcc0c7819 */ /* 0x000fe200000006ff */
[--C-:B------:R-:W-:Y:S01]  /*6c90*/  FFMA R9, R9, UR52, -R72.reuse ;  /* 0x0000003409097c23 */ /* 0x100fe20008000848 */
[--C-:B------:R-:W-:Y:S01]  /*6ca0*/  FFMA R7, R7, UR52, -R72.reuse ;  /* 0x0000003407077c23 */ /* 0x100fe20008000848 */
[--C-:B------:R-:W-:Y:S01]  /*6cb0*/  FFMA R11, R11, UR52, -R72.reuse ;  /* 0x000000340b0b7c23 */ /* 0x100fe20008000848 */
[----:B--2---:R-:W1:Y:S01]  /*6cc0*/  SYNCS.PHASECHK.TRANS64.TRYWAIT P2, [UR15], R12 ;  /* 0x0000000cff0075a7 */ /* 0x004e62000804110f */
[----:B------:R-:W-:Y:S01]  /*6cd0*/  FMUL R9, R9, 1.4426950216293334961 ;  /* 0x3fb8aa3b09097820 */ /* 0x000fe20000400000 */
[--C-:B------:R-:W-:Y:S01]  /*6ce0*/  FFMA R10, R10, UR52, -R72.reuse ;  /* 0x000000340a0a7c23 */ /* 0x100fe20008000848 */
[--C-:B------:R-:W-:Y:S01]  /*6cf0*/  FFMA R13, R13, UR52, -R72.reuse ;  /* 0x000000340d0d7c23 */ /* 0x100fe20008000848 */
[--C-:B------:R-:W-:Y:S01]  /*6d00*/  FFMA R14, R14, UR52, -R72.reuse ;  /* 0x000000340e0e7c23 */ /* 0x100fe20008000848 */
[--C-:B------:R-:W-:Y:S01]  /*6d10*/  FFMA R4, R4, UR52, -R72.reuse ;  /* 0x0000003404047c23 */ /* 0x100fe20008000848 */
[--C-:B------:R-:W-:Y:S01]  /*6d20*/  FFMA R15, R15, UR52, -R72.reuse ;  /* 0x000000340f0f7c23 */ /* 0x100fe20008000848 */
[--C-:B------:R-:W-:Y:S01]  /*6d30*/  FFMA R16, R16, UR52, -R72.reuse ;  /* 0x0000003410107c23 */ /* 0x100fe20008000848 */
[----:B------:R-:W-:Y:S01]  /*6d40*/  FFMA R17, R17, UR52, -R72 ;  /* 0x0000003411117c23 */ /* 0x000fe20008000848 */
[----:B------:R-:W-:Y:S01]  /*6d50*/  FMUL R200, R7, 1.4426950216293334961 ;  /* 0x3fb8aa3b07c87820 */ /* 0x000fe20000400000 */
[----:B------:R2:W3:Y:S01]  /*6d60*/  MUFU.EX2 R201, R9 ;  /* 0x0000000900c97308 */ /* 0x0004e20000000800 */
[----:B------:R-:W-:Y:S01]  /*6d70*/  FMUL R192, R11, 1.4426950216293334961 ;  /* 0x3fb8aa3b0bc07820 */ /* 0x000fe20000400000 */
[----:B------:R-:W-:Y:S01]  /*6d80*/  FMUL R7, R10, 1.4426950216293334961 ;  /* 0x3fb8aa3b0a077820 */ /* 0x000fe20000400000 */
[----:B------:R-:W-:Y:S01]  /*6d90*/  FMUL R11, R13, 1.4426950216293334961 ;  /* 0x3fb8aa3b0d0b7820 */ /* 0x000fe20000400000 */
[----:B------:R-:W-:Y:S01]  /*6da0*/  FMUL R4, R4, 1.4426950216293334961 ;  /* 0x3fb8aa3b04047820 */ /* 0x000fe20000400000 */
[----:B------:R-:W-:Y:S01]  /*6db0*/  FMUL R10, R16, 1.4426950216293334961 ;  /* 0x3fb8aa3b100a7820 */ /* 0x000fe20000400000 */
[----:B------:R-:W-:Y:S01]  /*6dc0*/  FMUL R13, R17, 1.4426950216293334961 ;  /* 0x3fb8aa3b110d7820 */ /* 0x000fe20000400000 */
[----:B------:R-:W-:Y:S01]  /*6dd0*/  IMAD.WIDE R204, R91, 0x2, R124 ;  /* 0x000000025bcc7825 */ /* 0x000fe200078e027c */
[----:B------:R-:W4:Y:S03]  /*6de0*/  MUFU.EX2 R193, R193 ;  /* 0x000000c100c17308 */ /* 0x000f260000000800 */
[----:B--2---:R-:W-:Y:S01]  /*6df0*/  FMUL R9, R14, 1.4426950216293334961 ;  /* 0x3fb8aa3b0e097820 */ /* 0x004fe20000400000 */
[----:B------:R-:W-:Y:S01]  /*6e00*/  FMUL R14, R15, 1.4426950216293334961 ;  /* 0x3fb8aa3b0f0e7820 */ /* 0x000fe20000400000 */
[----:B------:R-:W-:-:S03]  /*6e10*/  FFMA R18, R18, UR52, -R72 ;  /* 0x0000003412127c23 */ /* 0x000fc60008000848 */
[----:B------:R-:W2:Y:S08]  /*6e20*/  MUFU.EX2 R4, R4 ;  /* 0x0000000400047308 */ /* 0x000eb00000000800 */
[----:B------:R-:W0:Y:S08]  /*6e30*/  MUFU.EX2 R5, R5 ;  /* 0x0000000500057308 */ /* 0x000e300000000800 */
        /* <DEDUP_REMOVED lines=9> */
[----:B------:R-:W0:Y:S01]  /*6ed0*/  MUFU.EX2 R13, R13 ;  /* 0x0000000d000d7308 */ /* 0x000e220000000800 */
[----:B-1234-:R-:W-:Y:S05]  /*6ee0*/  @!P2 BRA `(.L_x_15) ;  /* 0x000000440070a947 */ /* 0x01efea0003800000 */
.L_x_24:
[----:B------:R-:W-:-:S04]  /*6ef0*/  IMAD.WIDE R16, R91, 0x2, R108 ;  /* 0x000000025b107825 */ /* 0x000fc800078e026c */
[--C-:B------:R-:W-:Y:S01]  /*6f00*/  FFMA R19, R19, UR52, -R72.reuse ;  /* 0x0000003413137c23 */ /* 0x100fe20008000848 */
[----:B------:R-:W-:Y:S01]  /*6f10*/  FFMA R20, R20, UR52, -R72 ;  /* 0x0000003414147c23 */ /* 0x000fe20008000848 */
[----:B------:R1:W2:Y:S01]  /*6f20*/  LDG.E.U16 R218, desc[UR32][R204.64] ;  /* 0x00000020ccda7981 */ /* 0x0002a2000c1e1500 */
[----:B------:R-:W-:-:S04]  /*6f30*/  IMAD.WIDE R222, R91, 0x2, R116 ;  /* 0x000000025bde7825 */ /* 0x000fc800078e0274 */
[----:B------:R-:W-:Y:S01]  /*6f40*/  FFMA R22, R22, UR52, -R72 ;  /* 0x0000003416167c23 */ /* 0x000fe20008000848 */
[----:B------:R-:W-:Y:S01]  /*6f50*/  FMUL R12, R18, 1.4426950216293334961 ;  /* 0x3fb8aa3b120c7820 */ /* 0x000fe20000400000 */
[----:B------:R3:W4:Y:S01]  /*6f60*/  LDG.E.U16 R221, desc[UR32][R16.64] ;  /* 0x0000002010dd7981 */ /* 0x000722000c1e1500 */
[----:B------:R-:W-:Y:S01]  /*6f70*/  FMUL R15, R19, 1.4426950216293334961 ;  /* 0x3fb8aa3b130f7820 */ /* 0x000fe20000400000 */
[----:B------:R-:W-:Y:S01]  /*6f80*/  FMUL R216, R20, 1.4426950216293334961 ;  /* 0x3fb8aa3b14d87820 */ /* 0x000fe20000400000 */
[C---:B------:R-:W-:Y:S01]  /*6f90*/  IMAD.WIDE R18, R91.reuse, 0x2, R210 ;  /* 0x000000025b127825 */ /* 0x040fe200078e02d2 */
[----:B------:R-:W5:Y:S03]  /*6fa0*/  LDG.E.U16 R222, desc[UR32][R222.64] ;  /* 0x00000020dede7981 */ /* 0x000f66000c1e1500 */
[----:B-1----:R-:W-:-:S04]  /*6fb0*/  IMAD.WIDE R204, R91, 0x2, R74 ;  /* 0x000000025bcc7825 */ /* 0x002fc800078e024a */
[----:B------:R-:W-:Y:S01]  /*6fc0*/  FMUL R22, R22, 1.4426950216293334961 ;  /* 0x3fb8aa3b16167820 */ /* 0x000fe20000400000 */
[--C-:B------:R-:W-:Y:S01]  /*6fd0*/  FFMA R23, R23, UR52, -R72.reuse ;  /* 0x0000003417177c23 */ /* 0x100fe20008000848 */
[----:B---3--:R-:W-:Y:S01]  /*6fe0*/  FFMA R17, R21, UR52, -R72 ;  /* 0x0000003415117c23 */ /* 0x008fe20008000848 */
[----:B------:R-:W-:-:S04]  /*6ff0*/  IMAD.WIDE R20, R91, 0x2, R122 ;  /* 0x000000025b147825 */ /* 0x000fc800078e027a */
[--C-:B------:R-:W-:Y:S01]  /*7000*/  FFMA R24, R24, UR52, -R72.reuse ;  /* 0x0000003418187c23 */ /* 0x100fe20008000848 */
[----:B------:R-:W-:Y:S01]  /*7010*/  FFMA R25, R25, UR52, -R72 ;  /* 0x0000003419197c23 */ /* 0x000fe20008000848 */
[----:B------:R-:W3:Y:S01]  /*7020*/  LDG.E.U16 R223, desc[UR32][R204.64] ;  /* 0x00000020ccdf7981 */ /* 0x000ee2000c1e1500 */
[----:B------:R-:W-:-:S04]  /*7030*/  IMAD.WIDE R232, R91, 0x2, R80 ;  /* 0x000000025be87825 */ /* 0x000fc800078e0250 */
[--C-:B------:R-:W-:Y:S01]  /*7040*/  FFMA R26, R26, UR52, -R72.reuse ;  /* 0x000000341a1a7c23 */ /* 0x100fe20008000848 */
[----:B------:R-:W-:Y:S01]  /*7050*/  FFMA R27, R27, UR52, -R72 ;  /* 0x000000341b1b7c23 */ /* 0x000fe20008000848 */
[----:B------:R1:W2:Y:S01]  /*7060*/  LDG.E.U16 R227, desc[UR32][R18.64] ;  /* 0x0000002012e37981 */ /* 0x0002a2000c1e1500 */
[----:B------:R-:W-:-:S04]  /*7070*/  IMAD.WIDE R206, R91, 0x2, R82 ;  /* 0x000000025bce7825 */ /* 0x000fc800078e0252 */
[C---:B------:R-:W-:Y:S01]  /*7080*/  IMAD.WIDE R234, R91.reuse, 0x2, R88 ;  /* 0x000000025bea7825 */ /* 0x040fe200078e0258 */
[----:B------:R0:W2:Y:S03]  /*7090*/  LDG.E.U16 R226, desc[UR32][R20.64] ;  /* 0x0000002014e27981 */ /* 0x0000a6000c1e1500 */
[C---:B------:R-:W-:Y:S01]  /*70a0*/  IMAD.WIDE R228, R91.reuse, 0x2, R106 ;  /* 0x000000025be47825 */ /* 0x040fe200078e026a */
[----:B-1----:R1:W-:Y:S03]  /*70b0*/  MUFU.EX2 R18, R22 ;  /* 0x0000001600127308 */ /* 0x0023e60000000800 */
[----:B------:R-:W-:-:S04]  /*70c0*/  IMAD.WIDE R204, R91, 0x2, R112 ;  /* 0x000000025bcc7825 */ /* 0x000fc800078e0270 */
[----:B------:R-:W-:Y:S01]  /*70d0*/  FMUL R19, R23, 1.4426950216293334961 ;  /* 0x3fb8aa3b17137820 */ /* 0x000fe20000400000 */
[----:B------:R1:W2:Y:S01]  /*70e0*/  LDG.E.U16 R224, desc[UR32][R206.64] ;  /* 0x00000020cee07981 */ /* 0x0002a2000c1e1500 */
[----:B0-----:R-:W-:Y:S01]  /*70f0*/  FMUL R21, R24, 1.4426950216293334961 ;  /* 0x3fb8aa3b18157820 */ /* 0x001fe20000400000 */
[----:B------:R-:W-:-:S04]  /*7100*/  IMAD.WIDE R238, R91, 0x2, R208 ;  /* 0x000000025bee7825 */ /* 0x000fc800078e02d0 */
[----:B------:R-:W-:Y:S01]  /*7110*/  FMUL R24, R25, 1.4426950216293334961 ;  /* 0x3fb8aa3b19187820 */ /* 0x000fe20000400000 */
[----:B------:R-:W2:Y:S01]  /*7120*/  LDG.E.U16 R232, desc[UR32][R232.64] ;  /* 0x00000020e8e87981 */ /* 0x000ea2000c1e1500 */
[----:B------:R-:W-:Y:S01]  /*7130*/  FMUL R20, R26, 1.4426950216293334961 ;  /* 0x3fb8aa3b1a147820 */ /* 0x000fe20000400000 */
[----:B-1----:R-:W-:-:S04]  /*7140*/  IMAD.WIDE R22, R91, 0x2, R86 ;  /* 0x000000025b167825 */ /* 0x002fc800078e0256 */
[----:B------:R-:W-:Y:S01]  /*7150*/  FMUL R25, R27, 1.4426950216293334961 ;  /* 0x3fb8aa3b1b197820 */ /* 0x000fe20000400000 */
[----:B------:R-:W-:Y:S01]  /*7160*/  FFMA R28, R28, UR52, -R72 ;  /* 0x000000341c1c7c23 */ /* 0x000fe20008000848 */
[----:B------:R-:W-:-:S04]  /*7170*/  IMAD.WIDE R212, R91, 0x2, R100 ;  /* 0x000000025bd47825 */ /* 0x000fc800078e0264 */
[--C-:B------:R-:W-:Y:S01]  /*7180*/  FFMA R30, R30, UR52, -R72.reuse ;  /* 0x000000341e1e7c23 */ /* 0x100fe20008000848 */
[----:B------:R-:W-:Y:S01]  /*7190*/  FFMA R31, R31, UR52, -R72 ;  /* 0x000000341f1f7c23 */ /* 0x000fe20008000848 */
[----:B------:R-:W2:Y:S01]  /*71a0*/  LDG.E.U16 R234, desc[UR32][R234.64] ;  /* 0x00000020eaea7981 */ /* 0x000ea2000c1e1500 */
[----:B------:R-:W-:-:S04]  /*71b0*/  IMAD.WIDE R214, R91, 0x2, R92 ;  /* 0x000000025bd67825 */ /* 0x000fc800078e025c */
[C---:B------:R-:W-:Y:S01]  /*71c0*/  IMAD.WIDE R230, R91.reuse, 0x2, R114 ;  /* 0x000000025be67825 */ /* 0x040fe200078e0272 */
[----:B------:R0:W2:Y:S03]  /*71d0*/  LDG.E.U16 R233, desc[UR32][R204.64] ;  /* 0x00000020cce97981 */ /* 0x0000a6000c1e1500 */
[C---:B------:R-:W-:Y:S01]  /*71e0*/  IMAD.WIDE R236, R91.reuse, 0x2, R98 ;  /* 0x000000025bec7825 */ /* 0x040fe200078e0262 */
[----:B------:R-:W2:Y:S03]  /*71f0*/  LDG.E.U16 R228, desc[UR32][R228.64] ;  /* 0x00000020e4e47981 */ /* 0x000ea6000c1e1500 */
[C---:B------:R-:W-:Y:S01]  /*7200*/  IMAD.WIDE R240, R91.reuse, 0x2, R196 ;  /* 0x000000025bf07825 */ /* 0x040fe200078e02c4 */
[----:B------:R1:W2:Y:S03]  /*7210*/  LDG.E.U16 R235, desc[UR32][R22.64] ;  /* 0x0000002016eb7981 */ /* 0x0002a6000c1e1500 */
[C---:B------:R-:W-:Y:S01]  /*7220*/  IMAD.WIDE R246, R91.reuse, 0x2, R118 ;  /* 0x000000025bf67825 */ /* 0x040fe200078e0276 */
[----:B------:R-:W2:Y:S03]  /*7230*/  LDG.E.U16 R220, desc[UR32][R212.64] ;  /* 0x00000020d4dc7981 */ /* 0x000ea6000c1e1500 */
[C---:B------:R-:W-:Y:S01]  /*7240*/  IMAD.WIDE R244, R91.reuse, 0x2, R110 ;  /* 0x000000025bf47825 */ /* 0x040fe200078e026e */
[----:B------:R0:W2:Y:S03]  /*7250*/  LDG.E.U16 R225, desc[UR32][R214.64] ;  /* 0x00000020d6e17981 */ /* 0x0000a6000c1e1500 */
[C---:B------:R-:W-:Y:S01]  /*7260*/  IMAD.WIDE R250, R91.reuse, 0x2, R94 ;  /* 0x000000025bfa7825 */ /* 0x040fe200078e025e */
[----:B------:R1:W-:Y:S01]  /*7270*/  MUFU.EX2 R16, R216 ;  /* 0x000000d800107308 */ /* 0x0003e20000000800 */
[----:B------:R-:W2:Y:S02]  /*7280*/  LDG.E.U16 R238, desc[UR32][R238.64] ;  /* 0x00000020eeee7981 */ /* 0x000ea4000c1e1500 */
[----:B------:R-:W-:-:S02]  /*7290*/  IMAD.WIDE R206, R91, 0x2, R120 ;  /* 0x000000025bce7825 */ /* 0x000fc400078e0278 */
[----:B------:R-:W2:Y:S02]  /*72a0*/  LDG.E.U16 R230, desc[UR32][R230.64] ;  /* 0x00000020e6e67981 */ /* 0x000ea4000c1e1500 */
[----:B0-----:R-:W-:-:S04]  /*72b0*/  IMAD.WIDE R204, R91, 0x2, R202 ;  /* 0x000000025bcc7825 */ /* 0x001fc800078e02ca */
[C---:B------:R-:W-:Y:S01]  /*72c0*/  IMAD.WIDE R248, R91.reuse, 0x2, R84 ;  /* 0x000000025bf87825 */ /* 0x040fe200078e0254 */
[----:B------:R0:W2:Y:S03]  /*72d0*/  LDG.E.U16 R229, desc[UR32][R206.64] ;  /* 0x00000020cee57981 */ /* 0x0000a6000c1e1500 */
[--C-:B------:R-:W-:Y:S01]  /*72e0*/  FFMA R36, R36, UR52, -R72.reuse ;  /* 0x0000003424247c23 */ /* 0x100fe20008000848 */
[----:B------:R-:W-:Y:S01]  /*72f0*/  FFMA R32, R32, UR52, -R72 ;  /* 0x0000003420207c23 */ /* 0x000fe20008000848 */
[C---:B------:R-:W-:Y:S01]  /*7300*/  IMAD.WIDE R26, R91.reuse, 0x2, R102 ;  /* 0x000000025b1a7825 */ /* 0x040fe200078e0266 */
[----:B-1----:R1:W-:Y:S03]  /*7310*/  MUFU.EX2 R23, R25 ;  /* 0x0000001900177308 */ /* 0x0023e60000000800 */
[----:B------:R-:W-:Y:S01]  /*7320*/  FMUL R22, R28, 1.4426950216293334961 ;  /* 0x3fb8aa3b1c167820 */ /* 0x000fe20000400000 */
[----:B------:R-:W2:Y:S01]  /*7330*/  LDG.E.U16 R239, desc[UR32][R204.64] ;  /* 0x00000020ccef7981 */ /* 0x000ea2000c1e1500 */
[----:B------:R-:W-:-:S04]  /*7340*/  IMAD.WIDE R216, R91, 0x2, R104 ;  /* 0x000000025bd87825 */ /* 0x000fc800078e0268 */
[----:B------:R-:W-:Y:S01]  /*7350*/  FMUL R28, R31, 1.4426950216293334961 ;  /* 0x3fb8aa3b1f1c7820 */ /* 0x000fe20000400000 */
[----:B------:R0:W2:Y:S01]  /*7360*/  LDG.E.U16 R242, desc[UR32][R26.64] ;  /* 0x000000201af27981 */ /* 0x0000a2000c1e1500 */
[----:B------:R-:W-:-:S04]  /*7370*/  IMAD.WIDE R214, R91, 0x2, R96 ;  /* 0x000000025bd67825 */ /* 0x000fc800078e0260 */
[----:B------:R-:W-:Y:S01]  /*7380*/  FFMA R40, R40, UR52, -R72 ;  /* 0x0000003428287c23 */ /* 0x000fe20008000848 */
[----:B-1----:R-:W-:Y:S01]  /*7390*/  FMUL R25, R30, 1.4426950216293334961 ;  /* 0x3fb8aa3b1e197820 */ /* 0x002fe20000400000 */
[----:B------:R-:W2:Y:S01]  /*73a0*/  LDG.E.U16 R236, desc[UR32][R236.64] ;  /* 0x00000020ecec7981 */ /* 0x000ea2000c1e1500 */
[----:B------:R-:W-:-:S04]  /*73b0*/  IMAD.WIDE R212, R91, 0x2, R78 ;  /* 0x000000025bd47825 */ /* 0x000fc800078e024e */
[--C-:B------:R-:W-:Y:S01]  /*73c0*/  FFMA R33, R33, UR52, -R72.reuse ;  /* 0x0000003421217c23 */ /* 0x100fe20008000848 */
[----:B------:R-:W-:Y:S01]  /*73d0*/  FFMA R38, R38, UR52, -R72 ;  /* 0x0000003426267c23 */ /* 0x000fe20008000848 */
[----:B------:R-:W2:Y:S01]  /*73e0*/  LDG.E.U16 R240, desc[UR32][R240.64] ;  /* 0x00000020f0f07981 */ /* 0x000ea2000c1e1500 */
[----:B0-----:R-:W-:-:S04]  /*73f0*/  IMAD.WIDE R206, R91, 0x2, R194 ;  /* 0x000000025bce7825 */ /* 0x001fc800078e02c2 */
[--C-:B------:R-:W-:Y:S01]  /*7400*/  FFMA R39, R39, UR52, -R72.reuse ;  /* 0x0000003427277c23 */ /* 0x100fe20008000848 */
[----:B------:R-:W-:Y:S01]  /*7410*/  FFMA R43, R43, UR52, -R72 ;  /* 0x000000342b2b7c23 */ /* 0x000fe20008000848 */
[----:B------:R-:W2:Y:S01]  /*7420*/  LDG.E.U16 R231, desc[UR32][R216.64] ;  /* 0x00000020d8e77981 */ /* 0x000ea2000c1e1500 */
[C---:B------:R-:W-:Y:S01]  /*7430*/  IMAD.WIDE R26, R91.reuse, 0x2, R76 ;  /* 0x000000025b1a7825 */ /* 0x040fe200078e024c */
[----:B------:R-:W0:Y:S02]  /*7440*/  MUFU.EX2 R12, R12 ;  /* 0x0000000c000c7308 */ /* 0x000e240000000800 */
[----:B------:R-:W2:Y:S01]  /*7450*/  LDG.E.U16 R237, desc[UR32][R214.64] ;  /* 0x00000020d6ed7981 */ /* 0x000ea2000c1e1500 */
[----:B------:R-:W-:-:S03]  /*7460*/  IMAD.WIDE R204, R91, 0x2, R190 ;  /* 0x000000025bcc7825 */ /* 0x000fc600078e02be */
[----:B------:R-:W2:Y:S01]  /*7470*/  LDG.E.U16 R243, desc[UR32][R212.64] ;  /* 0x00000020d4f37981 */ /* 0x000ea2000c1e1500 */
[----:B------:R-:W-:-:S03]  /*7480*/  IMAD.WIDE R30, R91, 0x2, R198 ;  /* 0x000000025b1e7825 */ /* 0x000fc600078e02c6 */
[----:B------:R1:W2:Y:S04]  /*7490*/  LDG.E.U16 R241, desc[UR32][R206.64] ;  /* 0x00000020cef17981 */ /* 0x0002a8000c1e1500 */
[----:B------:R-:W2:Y:S04]  /*74a0*/  LDG.E.U16 R246, desc[UR32][R246.64] ;  /* 0x00000020f6f67981 */ /* 0x000ea8000c1e1500 */
[----:B------:R-:W2:Y:S04]  /*74b0*/  LDG.E.U16 R244, desc[UR32][R244.64] ;  /* 0x00000020f4f47981 */ /* 0x000ea8000c1e1500 */
[----:B------:R-:W2:Y:S04]  /*74c0*/  LDG.E.U16 R250, desc[UR32][R250.64] ;  /* 0x00000020fafa7981 */ /* 0x000ea8000c1e1500 */
[----:B------:R-:W2:Y:S04]  /*74d0*/  LDG.E.U16 R248, desc[UR32][R248.64] ;  /* 0x00000020f8f87981 */ /* 0x000ea8000c1e1500 */
[----:B------:R-:W2:Y:S04]  /*74e0*/  LDG.E.U16 R245, desc[UR32][R26.64] ;  /* 0x000000201af57981 */ /* 0x000ea8000c1e1500 */
[----:B------:R-:W2:Y:S04]  /*74f0*/  LDG.E.U16 R252, desc[UR32][R204.64] ;  /* 0x00000020ccfc7981 */ /* 0x000ea8000c1e1500 */
[----:B------:R0:W2:Y:S01]  /*7500*/  LDG.E.U16 R247, desc[UR32][R30.64] ;  /* 0x000000201ef77981 */ /* 0x0000a2000c1e1500 */
[----:B-1----:R-:W-:Y:S01]  /*7510*/  FMUL R206, R32, 1.4426950216293334961 ;  /* 0x3fb8aa3b20ce7820 */ /* 0x002fe20000400000 */
[----:B------:R-:W-:Y:S01]  /*7520*/  FMUL R32, R33, 1.4426950216293334961 ;  /* 0x3fb8aa3b21207820 */ /* 0x000fe20000400000 */
[----:B------:R-:W-:Y:S01]  /*7530*/  FMUL R33, R38, 1.4426950216293334961 ;  /* 0x3fb8aa3b26217820 */ /* 0x000fe20000400000 */
[----:B------:R-:W-:Y:S01]  /*7540*/  FMUL R38, R39, 1.4426950216293334961 ;  /* 0x3fb8aa3b27267820 */ /* 0x000fe20000400000 */
[----:B------:R-:W-:Y:S01]  /*7550*/  FMUL R39, R43, 1.4426950216293334961 ;  /* 0x3fb8aa3b2b277820 */ /* 0x000fe20000400000 */
[----:B0-----:R-:W-:Y:S01]  /*7560*/  FMUL R30, R36, 1.4426950216293334961 ;  /* 0x3fb8aa3b241e7820 */ /* 0x001fe20000400000 */
[----:B------:R-:W-:Y:S01]  /*7570*/  FMUL R36, R40, 1.4426950216293334961 ;  /* 0x3fb8aa3b28247820 */ /* 0x000fe20000400000 */
[----:B------:R-:W-:-:S04]  /*7580*/  FADD R40, R4, R193 ;  /* 0x000000c104287221 */ /* 0x000fc80000000000 */
[----:B------:R-:W-:-:S04]  /*7590*/  FADD R43, R5, R40 ;  /* 0x00000028052b7221 */ /* 0x000fc80000000000 */
[----:B------:R-:W-:-:S04]  /*75a0*/  FADD R43, R200, R43 ;  /* 0x0000002bc82b7221 */ /* 0x000fc80000000000 */
[----:B------:R-:W-:-:S04]  /*75b0*/  FADD R40, R6, R43 ;  /* 0x0000002b06287221 */ /* 0x000fc80000000000 */
[----:B------:R-:W-:-:S04]  /*75c0*/  FADD R40, R201, R40 ;  /* 0x00000028c9287221 */ /* 0x000fc80000000000 */
[----:B------:R-:W-:-:S04]  /*75d0*/  FADD R43, R7, R40 ;  /* 0x00000028072b7221 */ /* 0x000fc80000000000 */
[----:B------:R-:W-:-:S04]  /*75e0*/  FADD R43, R192, R43 ;  /* 0x0000002bc02b7221 */ /* 0x000fc80000000000 */
[----:B------:R-:W-:-:S04]  /*75f0*/  FADD R40, R8, R43 ;  /* 0x0000002b08287221 */ /* 0x000fc80000000000 */
[----:B------:R-:W-:Y:S01]  /*7600*/  FADD R40, R11, R40 ;  /* 0x000000280b287221 */ /* 0x000fe20000000000 */
[----:B------:R-:W0:Y:S03]  /*7610*/  MUFU.EX2 R15, R15 ;  /* 0x0000000f000f7308 */ /* 0x000e260000000800 */
[----:B------:R-:W-:Y:S01]  /*7620*/  FADD R43, R9, R40 ;  /* 0x00000028092b7221 */ /* 0x000fe20000000000 */
[----:B------:R-:W-:Y:S01]  /*7630*/  FMUL R17, R17, 1.4426950216293334961 ;  /* 0x3fb8aa3b11117820 */ /* 0x000fe20000400000 */
[--C-:B------:R-:W-:Y:S02]  /*7640*/  FFMA R34, R34, UR52, -R72.reuse ;  /* 0x0000003422227c23 */ /* 0x100fe40008000848 */
[----:B------:R-:W-:Y:S01]  /*7650*/  FADD R43, R14, R43 ;  /* 0x0000002b0e2b7221 */ /* 0x000fe20000000000 */
[--C-:B------:R-:W-:Y:S01]  /*7660*/  FFMA R35, R35, UR52, -R72.reuse ;  /* 0x0000003423237c23 */ /* 0x100fe20008000848 */
[--C-:B------:R-:W-:Y:S01]  /*7670*/  FFMA R37, R37, UR52, -R72.reuse ;  /* 0x0000003425257c23 */ /* 0x100fe20008000848 */
[--C-:B------:R-:W-:Y:S01]  /*7680*/  FFMA R44, R44, UR52, -R72.reuse ;  /* 0x000000342c2c7c23 */ /* 0x100fe20008000848 */
[----:B------:R-:W-:Y:S01]  /*7690*/  FADD R40, R10, R43 ;  /* 0x0000002b0a287221 */ /* 0x000fe20000000000 */
[----:B------:R-:W-:Y:S01]  /*76a0*/  FMUL R26, R34, 1.4426950216293334961 ;  /* 0x3fb8aa3b221a7820 */ /* 0x000fe20000400000 */
[--C-:B------:R-:W-:Y:S01]  /*76b0*/  FFMA R46, R46, UR52, -R72.reuse ;  /* 0x000000342e2e7c23 */ /* 0x100fe20008000848 */
[----:B------:R-:W1:Y:S01]  /*76c0*/  MUFU.EX2 R17, R17 ;  /* 0x0000001100117308 */ /* 0x000e620000000800 */
[----:B------:R-:W-:Y:S01]  /*76d0*/  FMUL R34, R35, 1.4426950216293334961 ;  /* 0x3fb8aa3b23227820 */ /* 0x000fe20000400000 */
[----:B------:R-:W-:Y:S01]  /*76e0*/  FFMA R50, R50, UR52, -R72 ;  /* 0x0000003432327c23 */ /* 0x000fe20008000848 */
[----:B------:R-:W-:Y:S01]  /*76f0*/  FMUL R35, R37, 1.4426950216293334961 ;  /* 0x3fb8aa3b25237820 */ /* 0x000fe20000400000 */
[----:B------:R-:W-:Y:S01]  /*7700*/  FADD R43, R13, R40 ;  /* 0x000000280d2b7221 */ /* 0x000fe20000000000 */
[----:B------:R-:W-:Y:S01]  /*7710*/  FMUL R37, R44, 1.4426950216293334961 ;  /* 0x3fb8aa3b2c257820 */ /* 0x000fe20000400000 */
[----:B------:R-:W-:Y:S01]  /*7720*/  FMUL R44, R46, 1.4426950216293334961 ;  /* 0x3fb8aa3b2e2c7820 */ /* 0x000fe20000400000 */
[----:B------:R-:W-:Y:S01]  /*7730*/  FMUL R46, R50, 1.4426950216293334961 ;  /* 0x3fb8aa3b322e7820 */ /* 0x000fe20000400000 */
[----:B------:R-:W-:Y:S01]  /*7740*/  FADD R50, R12, R43 ;  /* 0x0000002b0c327221 */ /* 0x000fe20000000000 */
[----:B------:R-:W1:Y:S01]  /*7750*/  MUFU.EX2 R19, R19 ;  /* 0x0000001300137308 */ /* 0x000e620000000800 */
[--C-:B------:R-:W-:Y:S01]  /*7760*/  FFMA R42, R42, UR52, -R72.reuse ;  /* 0x000000342a2a7c23 */ /* 0x100fe20008000848 */
[----:B------:R-:W-:Y:S01]  /*7770*/  FFMA R45, R45, UR52, -R72 ;  /* 0x000000342d2d7c23 */ /* 0x000fe20008000848 */
[----:B0-----:R-:W-:Y:S01]  /*7780*/  FADD R43, R15, R50 ;  /* 0x000000320f2b7221 */ /* 0x001fe20000000000 */
[--C-:B------:R-:W-:Y:S01]  /*7790*/  FFMA R48, R48, UR52, -R72.reuse ;  /* 0x0000003430307c23 */ /* 0x100fe20008000848 */
[--C-:B------:R-:W-:Y:S01]  /*77a0*/  FFMA R49, R49, UR52, -R72.reuse ;  /* 0x0000003431317c23 */ /* 0x100fe20008000848 */
[----:B------:R-:W-:-:S02]  /*77b0*/  FFMA R51, R51, UR52, -R72 ;  /* 0x0000003433337c23 */ /* 0x000fc40008000848 */
[----:B------:R0:W-:Y:S01]  /*77c0*/  MUFU.EX2 R31, R34 ;  /* 0x00000022001f7308 */ /* 0x0001e20000000800 */
[----:B------:R-:W-:-:S07]  /*77d0*/  FADD R50, R16, R43 ;  /* 0x0000002b10327221 */ /* 0x000fce0000000000 */
[----:B------:R-:W1:Y:S01]  /*77e0*/  MUFU.EX2 R21, R21 ;  /* 0x0000001500157308 */ /* 0x000e620000000800 */
[----:B0-----:R-:W-:Y:S01]  /*77f0*/  FMUL R34, R42, 1.4426950216293334961 ;  /* 0x3fb8aa3b2a227820 */ /* 0x001fe20000400000 */
[----:B------:R-:W-:Y:S01]  /*7800*/  FMUL R42, R45, 1.4426950216293334961 ;  /* 0x3fb8aa3b2d2a7820 */ /* 0x000fe20000400000 */
[----:B------:R-:W-:Y:S01]  /*7810*/  FMUL R45, R48, 1.4426950216293334961 ;  /* 0x3fb8aa3b302d7820 */ /* 0x000fe20000400000 */
[----:B------:R-:W-:Y:S01]  /*7820*/  FMUL R48, R49, 1.4426950216293334961 ;  /* 0x3fb8aa3b31307820 */ /* 0x000fe20000400000 */
[----:B------:R-:W-:Y:S01]  /*7830*/  FMUL R49, R51, 1.4426950216293334961 ;  /* 0x3fb8aa3b33317820 */ /* 0x000fe20000400000 */
[----:B-1----:R-:W-:Y:S02]  /*7840*/  FADD R51, R17, R50 ;  /* 0x0000003211337221 */ /* 0x002fe40000000000 */
[----:B------:R-:W0:Y:S01]  /*7850*/  MUFU.EX2 R24, R24 ;  /* 0x0000001800187308 */ /* 0x000e220000000800 */
[----:B------:R-:W-:Y:S01]  /*7860*/  FFMA R29, R29, UR52, -R72 ;  /* 0x000000341d1d7c23 */ /* 0x000fe20008000848 */
[----:B------:R-:W-:-:S06]  /*7870*/  FADD R50, R18, R51 ;  /* 0x0000003312327221 */ /* 0x000fcc0000000000 */
[----:B------:R-:W1:Y:S01]  /*7880*/  MUFU.EX2 R20, R20 ;  /* 0x0000001400147308 */ /* 0x000e620000000800 */
[----:B------:R-:W-:Y:S01]  /*7890*/  FADD R50, R19, R50 ;  /* 0x0000003213327221 */ /* 0x000fe20000000000 */
[----:B------:R-:W-:-:S03]  /*78a0*/  FMUL R29, R29, 1.4426950216293334961 ;  /* 0x3fb8aa3b1d1d7820 */ /* 0x000fc60000400000 */
[----:B------:R-:W-:-:S03]  /*78b0*/  FADD R51, R21, R50 ;  /* 0x0000003215337221 */ /* 0x000fc60000000000 */
[----:B------:R-:W4:Y:S01]  /*78c0*/  MUFU.EX2 R22, R22 ;  /* 0x0000001600167308 */ /* 0x000f220000000800 */
[----:B0-----:R-:W-:-:S07]  /*78d0*/  FADD R51, R24, R51 ;  /* 0x0000003318337221 */ /* 0x001fce0000000000 */
[----:B------:R-:W0:Y:S01]  /*78e0*/  MUFU.EX2 R29, R29 ;  /* 0x0000001d001d7308 */ /* 0x000e220000000800 */
[----:B-1----:R-:W-:-:S07]  /*78f0*/  FADD R50, R20, R51 ;  /* 0x0000003314327221 */ /* 0x002fce0000000000 */
[----:B------:R-:W1:Y:S01]  /*7900*/  MUFU.EX2 R25, R25 ;  /* 0x0000001900197308 */ /* 0x000e620000000800 */
[----:B------:R-:W-:-:S07]  /*7910*/  FADD R51, R23, R50 ;  /* 0x0000003217337221 */ /* 0x000fce0000000000 */
[----:B------:R-:W1:Y:S01]  /*7920*/  MUFU.EX2 R28, R28 ;  /* 0x0000001c001c7308 */ /* 0x000e620000000800 */
[----:B----4-:R-:W-:-:S07]  /*7930*/  FADD R50, R22, R51 ;  /* 0x0000003316327221 */ /* 0x010fce0000000000 */
[----:B------:R-:W4:Y:S01]  /*7940*/  MUFU.EX2 R27, R206 ;  /* 0x000000ce001b7308 */ /* 0x000f220000000800 */
[----:B0-----:R-:W-:-:S07]  /*7950*/  FADD R50, R29, R50 ;  /* 0x000000321d327221 */ /* 0x001fce0000000000 */
[----:B------:R-:W0:Y:S01]  /*7960*/  MUFU.EX2 R32, R32 ;  /* 0x0000002000207308 */ /* 0x000e220000000800 */
[----:B-1----:R-:W-:-:S07]  /*7970*/  FADD R51, R25, R50 ;  /* 0x0000003219337221 */ /* 0x002fce0000000000 */
[----:B------:R-:W1:Y:S01]  /*7980*/  MUFU.EX2 R26, R26 ;  /* 0x0000001a001a7308 */ /* 0x000e620000000800 */
[----:B------:R-:W-:-:S04]  /*7990*/  FADD R50, R28, R51 ;  /* 0x000000331c327221 */ /* 0x000fc80000000000 */
[----:B----4-:R-:W-:-:S03]  /*79a0*/  FADD R51, R27, R50 ;  /* 0x000000321b337221 */ /* 0x010fc60000000000 */
[----:B------:R-:W4:Y:S01]  /*79b0*/  MUFU.EX2 R30, R30 ;  /* 0x0000001e001e7308 */ /* 0x000f220000000800 */
[----:B0-----:R-:W-:Y:S01]  /*79c0*/  FADD R51, R32, R51 ;  /* 0x0000003320337221 */ /* 0x001fe20000000000 */
[----:B------:R-:W-:-:S06]  /*79d0*/  FFMA R41, R41, UR52, -R72 ;  /* 0x0000003429297c23 */ /* 0x000fcc0008000848 */
[----:B------:R-:W0:Y:S01]  /*79e0*/  MUFU.EX2 R35, R35 ;  /* 0x0000002300237308 */ /* 0x000e220000000800 */
[----:B-1----:R-:W-:Y:S01]  /*79f0*/  FADD R50, R26, R51 ;  /* 0x000000331a327221 */ /* 0x002fe20000000000 */
[----:B------:R-:W-:-:S06]  /*7a00*/  FMUL R41, R41, 1.4426950216293334961 ;  /* 0x3fb8aa3b29297820 */ /* 0x000fcc0000400000 */
        /* <DEDUP_REMOVED lines=9> */
[----:B------:R-:W-:Y:S01]  /*7aa0*/  FADD R51, R38, R51 ;  /* 0x0000003326337221 */ /* 0x000fe20000000000 */
[----:B------:R-:W-:-:S06]  /*7ab0*/  FFMA R47, R47, UR52, -R72 ;  /* 0x000000342f2f7c23 */ /* 0x000fcc0008000848 */
[----:B------:R-:W1:Y:S01]  /*7ac0*/  MUFU.EX2 R39, R39 ;  /* 0x0000002700277308 */ /* 0x000e620000000800 */
[----:B----4-:R-:W-:Y:S01]  /*7ad0*/  FADD R50, R36, R51 ;  /* 0x0000003324327221 */ /* 0x010fe20000000000 */
[----:B------:R-:W-:-:S06]  /*7ae0*/  FMUL R47, R47, 1.4426950216293334961 ;  /* 0x3fb8aa3b2f2f7820 */ /* 0x000fcc0000400000 */
[----:B------:R-:W4:Y:S01]  /*7af0*/  MUFU.EX2 R37, R37 ;  /* 0x0000002500257308 */ /* 0x000f220000000800 */
[----:B0-----:R-:W-:-:S07]  /*7b00*/  FADD R51, R41, R50 ;  /* 0x0000003229337221 */ /* 0x001fce0000000000 */
[----:B------:R-:W0:Y:S01]  /*7b10*/  MUFU.EX2 R42, R42 ;  /* 0x0000002a002a7308 */ /* 0x000e220000000800 */
[----:B-1----:R-:W-:-:S07]  /*7b20*/  FADD R50, R34, R51 ;  /* 0x0000003322327221 */ /* 0x002fce0000000000 */
[----:B------:R-:W1:Y:S01]  /*7b30*/  MUFU.EX2 R44, R44 ;  /* 0x0000002c002c7308 */ /* 0x000e620000000800 */
[----:B------:R-:W-:Y:S01]  /*7b40*/  FADD R50, R39, R50 ;  /* 0x0000003227327221 */ /* 0x000fe20000000000 */
[----:B------:R-:W-:Y:S02]  /*7b50*/  F2FP.F16.F32.PACK_AB R8, R11, R8 ;  /* 0x000000080b08723e */ /* 0x000fe400000000ff */
[----:B------:R-:W-:-:S04]  /*7b60*/  F2FP.F16.F32.PACK_AB R11, R15, R12 ;  /* 0x0000000c0f0b723e */ /* 0x000fc800000000ff */
[----:B------:R-:W1:Y:S01]  /*7b70*/  MUFU.EX2 R47, R47 ;  /* 0x0000002f002f7308 */ /* 0x000e620000000800 */
[----:B----4-:R-:W-:Y:S01]  /*7b80*/  FADD R15, R37, R50 ;  /* 0x00000032250f7221 */ /* 0x010fe20000000000 */
[----:B------:R-:W-:Y:S01]  /*7b90*/  F2FP.F16.F32.PACK_AB R12, R17, R16 ;  /* 0x00000010110c723e */ /* 0x000fe200000000ff */
[----:B------:R-:W-:-:S05]  /*7ba0*/  FFMA R52, R52, UR52, -R72 ;  /* 0x0000003434347c23 */ /* 0x000fca0008000848 */
[----:B------:R-:W4:Y:S01]  /*7bb0*/  MUFU.EX2 R45, R45 ;  /* 0x0000002d002d7308 */ /* 0x000f220000000800 */
[--C-:B------:R-:W-:Y:S01]  /*7bc0*/  FFMA R53, R53, UR52, -R72.reuse ;  /* 0x0000003435357c23 */ /* 0x100fe20008000848 */
[----:B0-----:R-:W-:Y:S01]  /*7bd0*/  FADD R17, R42, R15 ;  /* 0x0000000f2a117221 */ /* 0x001fe20000000000 */
[--C-:B------:R-:W-:Y:S01]  /*7be0*/  FFMA R54, R54, UR52, -R72.reuse ;  /* 0x0000003436367c23 */ /* 0x100fe20008000848 */
[--C-:B------:R-:W-:Y:S01]  /*7bf0*/  FFMA R55, R55, UR52, -R72.reuse ;  /* 0x0000003437377c23 */ /* 0x100fe20008000848 */
[----:B------:R-:W-:-:S03]  /*7c00*/  FFMA R56, R56, UR52, -R72 ;  /* 0x0000003438387c23 */ /* 0x000fc60008000848 */
[----:B------:R-:W0:Y:S01]  /*7c10*/  MUFU.EX2 R48, R48 ;  /* 0x0000003000307308 */ /* 0x000e220000000800 */
[--C-:B------:R-:W-:Y:S01]  /*7c20*/  FFMA R57, R57, UR52, -R72.reuse ;  /* 0x0000003439397c23 */ /* 0x100fe20008000848 */
        /* <DEDUP_REMOVED lines=9> */
[----:B------:R-:W-:Y:S01]  /*7cc0*/  FFMA R67, R67, UR52, -R72 ;  /* 0x0000003443437c23 */ /* 0x000fe20008000848 */
[----:B------:R-:W0:Y:S01]  /*7cd0*/  MUFU.EX2 R46, R46 ;  /* 0x0000002e002e7308 */ /* 0x000e220000000800 */
[----:B------:R-:W-:Y:S01]  /*7ce0*/  F2FP.F16.F32.PACK_AB R15, R23, R20 ;  /* 0x00000014170f723e */ /* 0x000fe200000000ff */
[----:B------:R-:W-:Y:S01]  /*7cf0*/  FMUL R40, R52, 1.4426950216293334961 ;  /* 0x3fb8aa3b34287820 */ /* 0x000fe20000400000 */
[----:B------:R-:W-:Y:S01]  /*7d00*/  FMUL R43, R53, 1.4426950216293334961 ;  /* 0x3fb8aa3b352b7820 */ /* 0x000fe20000400000 */
[----:B-1----:R-:W-:Y:S01]  /*7d10*/  FADD R20, R44, R17 ;  /* 0x000000112c147221 */ /* 0x002fe20000000000 */
[----:B------:R-:W-:Y:S01]  /*7d20*/  FMUL R54, R54, 1.4426950216293334961 ;  /* 0x3fb8aa3b36367820 */ /* 0x000fe20000400000 */
        /* <DEDUP_REMOVED lines=13> */
[----:B------:R-:W1:Y:S01]  /*7e00*/  MUFU.EX2 R49, R49 ;  /* 0x0000003100317308 */ /* 0x000e620000000800 */
[----:B------:R-:W-:Y:S01]  /*7e10*/  F2FP.F16.F32.PACK_AB R16, R29, R22 ;  /* 0x000000161d10723e */ /* 0x000fe200000000ff */
[----:B------:R-:W-:Y:S01]  /*7e20*/  FADD R22, R47, R20 ;  /* 0x000000142f167221 */ /* 0x000fe20000000000 */
[----:B------:R-:W-:-:S02]  /*7e30*/  F2FP.F16.F32.PACK_AB R4, R193, R4 ;  /* 0x00000004c104723e */ /* 0x000fc400000000ff */
[----:B------:R-:W-:Y:S02]  /*7e40*/  F2FP.F16.F32.PACK_AB R5, R200, R5 ;  /* 0x00000005c805723e */ /* 0x000fe400000000ff */
[----:B------:R-:W-:Y:S01]  /*7e50*/  F2FP.F16.F32.PACK_AB R6, R201, R6 ;  /* 0x00000006c906723e */ /* 0x000fe200000000ff */
[----:B------:R-:W-:Y:S01]  /*7e60*/  MUFU.EX2 R40, R40 ;  /* 0x0000002800287308 */ /* 0x000fe20000000800 */
[----:B------:R-:W-:Y:S01]  /*7e70*/  F2FP.F16.F32.PACK_AB R7, R192, R7 ;  /* 0x00000007c007723e */ /* 0x000fe200000000ff */
[----:B----4-:R-:W-:Y:S01]  /*7e80*/  FADD R23, R45, R22 ;  /* 0x000000162d177221 */ /* 0x010fe20000000000 */
[----:B------:R-:W-:-:S05]  /*7e90*/  F2FP.F16.F32.PACK_AB R17, R28, R25 ;  /* 0x000000191c11723e */ /* 0x000fca00000000ff */
[----:B------:R-:W4:Y:S01]  /*7ea0*/  MUFU.EX2 R43, R43 ;  /* 0x0000002b002b7308 */ /* 0x000f220000000800 */
[----:B------:R-:W-:Y:S01]  /*7eb0*/  LOP3.LUT R29, R68, 0x3f, RZ, 0xc0, !PT ;  /* 0x0000003f441d7812 */ /* 0x000fe200078ec0ff */
[----:B0-----:R-:W-:-:S06]  /*7ec0*/  FADD R25, R48, R23 ;  /* 0x0000001730197221 */ /* 0x001fcc0000000000 */
[----:B------:R-:W-:Y:S08]  /*7ed0*/  MUFU.EX2 R207, R54 ;  /* 0x0000003600cf7308 */ /* 0x000ff00000000800 */
[----:B------:R-:W0:Y:S08]  /*7ee0*/  MUFU.EX2 R212, R55 ;  /* 0x0000003700d47308 */ /* 0x000e300000000800 */
        /* <DEDUP_REMOVED lines=11> */
[----:B------:R-:W0:Y:S01]  /*7fa0*/  MUFU.EX2 R201, R67 ;  /* 0x0000004300c97308 */ /* 0x000e220000000800 */
[----:B------:R-:W-:Y:S01]  /*7fb0*/  F2FP.F16.F32.PACK_AB R23, R39, R34 ;  /* 0x000000222717723e */ /* 0x000fe200000000ff */
[----:B------:R-:W-:Y:S01]  /*7fc0*/  FADD R28, R46, R25 ;  /* 0x000000192e1c7221 */ /* 0x000fe20000000000 */
[----:B------:R-:W-:-:S02]  /*7fd0*/  SHF.L.U32 R39, R29, 0x1, RZ ;  /* 0x000000011d277819 */ /* 0x000fc400000006ff */
[----:B------:R-:W-:Y:S02]  /*7fe0*/  F2FP.F16.F32.PACK_AB R9, R14, R9 ;  /* 0x000000090e09723e */ /* 0x000fe400000000ff */
[----:B------:R-:W-:Y:S02]  /*7ff0*/  F2FP.F16.F32.PACK_AB R14, R24, R21 ;  /* 0x00000015180e723e */ /* 0x000fe400000000ff */
[----:B------:R-:W-:Y:S01]  /*8000*/  F2FP.F16.F32.PACK_AB R24, R42, R37 ;  /* 0x000000252a18723e */ /* 0x000fe200000000ff */
[----:B-1----:R-:W-:Y:S01]  /*8010*/  FADD R37, R49, R28 ;  /* 0x0000001c31257221 */ /* 0x002fe20000000000 */
[----:B------:R-:W-:Y:S02]  /*8020*/  LOP3.LUT R39, R39, 0x90, R2, 0x78, !PT ;  /* 0x0000009027277812 */ /* 0x000fe400078e7802 */
[----:B------:R-:W-:Y:S02]  /*8030*/  F2FP.F16.F32.PACK_AB R10, R13, R10 ;  /* 0x0000000a0d0a723e */ /* 0x000fe400000000ff */
[----:B------:R-:W-:-:S02]  /*8040*/  F2FP.F16.F32.PACK_AB R13, R19, R18 ;  /* 0x00000012130d723e */ /* 0x000fc400000000ff */
[----:B------:R-:W-:Y:S02]  /*8050*/  F2FP.F16.F32.PACK_AB R18, R32, R27 ;  /* 0x0000001b2012723e */ /* 0x000fe400000000ff */
[----:B------:R-:W-:Y:S02]  /*8060*/  F2FP.F16.F32.PACK_AB R19, R31, R26 ;  /* 0x0000001a1f13723e */ /* 0x000fe400000000ff */
[----:B------:R-:W-:Y:S02]  /*8070*/  F2FP.F16.F32.PACK_AB R20, R35, R30 ;  /* 0x0000001e2314723e */ /* 0x000fe400000000ff */
[----:B------:R-:W-:Y:S01]  /*8080*/  F2FP.F16.F32.PACK_AB R21, R38, R33 ;  /* 0x000000212615723e */ /* 0x000fe200000000ff */
[----:B--2---:R-:W-:Y:S01]  /*8090*/  STS.U16 [R39+UR11+0x8000], R218 ;  /* 0x008000da27007988 */ /* 0x004fe2000800040b */
[----:B------:R-:W-:Y:S02]  /*80a0*/  F2FP.F16.F32.PACK_AB R22, R41, R36 ;  /* 0x000000242916723e */ /* 0x000fe400000000ff */
[----:B------:R-:W-:Y:S01]  /*80b0*/  F2FP.F16.F32.PACK_AB R25, R47, R44 ;  /* 0x0000002c2f19723e */ /* 0x000fe200000000ff */
[----:B-----5:R-:W-:Y:S01]  /*80c0*/  STS.U16 [R39+UR11+0x8400], R222 ;  /* 0x008400de27007988 */ /* 0x020fe2000800040b */
[----:B------:R-:W-:-:S02]  /*80d0*/  F2FP.F16.F32.PACK_AB R26, R48, R45 ;  /* 0x0000002d301a723e */ /* 0x000fc400000000ff */
[----:B------:R-:W-:Y:S01]  /*80e0*/  F2FP.F16.F32.PACK_AB R27, R49, R46 ;  /* 0x0000002e311b723e */ /* 0x000fe200000000ff */
[----:B------:R-:W-:Y:S01]  /*80f0*/  STS.U16 [R39+UR11+0x8800], R221 ;  /* 0x008800dd27007988 */ /* 0x000fe2000800040b */
[----:B----4-:R-:W-:Y:S01]  /*8100*/  F2FP.F16.F32.PACK_AB R28, R43, R40 ;  /* 0x000000282b1c723e */ /* 0x010fe200000000ff */
[----:B------:R-:W-:Y:S01]  /*8110*/  FADD R40, R40, R37 ;  /* 0x0000002528287221 */ /* 0x000fe20000000000 */
[----:B0-----:R-:W-:Y:S01]  /*8120*/  F2FP.F16.F32.PACK_AB R29, R212, R207 ;  /* 0x000000cfd41d723e */ /* 0x001fe200000000ff */
[----:B------:R0:W-:Y:S01]  /*8130*/  STS.U16 [R39+UR11+0x8c00], R220 ;  /* 0x008c00dc27007988 */ /* 0x0001e2000800040b */
[----:B------:R-:W-:Y:S02]  /*8140*/  F2FP.F16.F32.PACK_AB R30, R214, R213 ;  /* 0x000000d5d61e723e */ /* 0x000fe400000000ff */
[----:B------:R-:W-:Y:S01]  /*8150*/  F2FP.F16.F32.PACK_AB R31, R217, R216 ;  /* 0x000000d8d91f723e */ /* 0x000fe200000000ff */
[----:B------:R-:W-:Y:S01]  /*8160*/  STS.U16 [R39+UR11+0x9000], R225 ;  /* 0x009000e127007988 */ /* 0x000fe2000800040b */
[----:B------:R-:W-:-:S02]  /*8170*/  F2FP.F16.F32.PACK_AB R32, R192, R215 ;  /* 0x000000d7c020723e */ /* 0x000fc400000000ff */
[----:B------:R-:W-:Y:S01]  /*8180*/  F2FP.F16.F32.PACK_AB R33, R200, R193 ;  /* 0x000000c1c821723e */ /* 0x000fe200000000ff */
[----:B------:R-:W-:Y:S01]  /*8190*/  STS.U16 [R39+UR11+0x9400], R224 ;  /* 0x009400e027007988 */ /* 0x000fe2000800040b */
[----:B------:R-:W-:Y:S02]  /*81a0*/  F2FP.F16.F32.PACK_AB R34, R205, R206 ;  /* 0x000000cecd22723e */ /* 0x000fe400000000ff */
[----:B------:R-:W-:Y:S01]  /*81b0*/  F2FP.F16.F32.PACK_AB R35, R201, R204 ;  /* 0x000000ccc923723e */ /* 0x000fe200000000ff */
[----:B---3--:R-:W-:Y:S04]  /*81c0*/  STS.U16 [R39+UR11+0x9800], R223 ;  /* 0x009800df27007988 */ /* 0x008fe8000800040b */
[----:B------:R1:W-:Y:S01]  /*81d0*/  STS.U16 [R39+UR11+0x9c00], R227 ;  /* 0x009c00e327007988 */ /* 0x0003e2000800040b */
[----:B0-----:R-:W-:-:S03]  /*81e0*/  FADD R220, R43, R40 ;  /* 0x000000282bdc7221 */ /* 0x001fc60000000000 */
        /* <DEDUP_REMOVED lines=8> */
[----:B------:R-:W-:-:S03]  /*8270*/  FADD R218, -R72, R219 ;  /* 0x000000db48da7221 */ /* 0x000fc60000000100 */
        /* <DEDUP_REMOVED lines=8> */
[----:B------:R-:W-:Y:S03]  /*8300*/  STTM.x32 tmem[UR14+0x80], R4 ;  /* 0x00008004000079ed */ /* 0x000fe600082c000e */
        /* <DEDUP_REMOVED lines=9> */
[----:B--2---:R-:W-:Y:S01]  /*83a0*/  BAR.SYNC.DEFER_BLOCKING 0x0 ;  /* 0x0000000000007b1d */ /* 0x004fe20000010000 */
[----:B------:R-:W-:Y:S01]  /*83b0*/  FADD R207, R207, R220 ;  /* 0x000000dccfcf7221 */ /* 0x000fe20000000000 */
[----:B------:R-:W-:-:S04]  /*83c0*/  FMUL R218, R218, 1.4426950216293334961 ;  /* 0x3fb8aa3bdada7820 */ /* 0x000fc80000400000 */
[----:B-1----:R-:W1:Y:S01]  /*83d0*/  LDTM.x64 R4, tmem[UR14] ;  /* 0x0000000e000479ee */ /* 0x002e620008340000 */
[----:B------:R-:W-:Y:S02]  /*83e0*/  FADD R220, R212, R207 ;  /* 0x000000cfd4dc7221 */ /* 0x000fe40000000000 */
[----:B------:R-:W1:Y:S01]  /*83f0*/  MUFU.EX2 R212, R218 ;  /* 0x000000da00d47308 */ /* 0x000e620000000800 */
[----:B------:R-:W-:Y:S01]  /*8400*/  NOP ;  /* 0x0000000000007918 */ /* 0x000fe20000000000 */
[C---:B-1----:R-:W-:Y:S01]  /*8410*/  FMUL R4, R212.reuse, R4 ;  /* 0x00000004d4047220 */ /* 0x042fe20000400000 */
        /* <DEDUP_REMOVED lines=63> */
[----:B------:R0:W-:Y:S01]  /*8810*/  STTM.x64 tmem[UR14], R4 ;  /* 0x00000004000079ed */ /* 0x0001e2000834000e */
[----:B------:R-:W1:Y:S02]  /*8820*/  FENCE.VIEW.ASYNC.T ;  /* 0x00000000000073c6 */ /* 0x000e640000000200 */
[----:B-1----:R-:W-:Y:S01]  /*8830*/  BAR.SYNC.DEFER_BLOCKING 0x0 ;  /* 0x0000000000007b1d */ /* 0x002fe20000010000 */
[----:B------:R-:W-:-:S04]  /*8840*/  FADD R213, R213, R220 ;  /* 0x000000dcd5d57221 */ /* 0x000fc80000000000 */
[----:B------:R-:W-:-:S04]  /*8850*/  FADD R213, R214, R213 ;  /* 0x000000d5d6d57221 */ /* 0x000fc80000000000 */
[----:B------:R-:W-:Y:S01]  /*8860*/  FADD R216, R216, R213 ;  /* 0x000000d5d8d87221 */ /* 0x000fe20000000000 */
[----:B------:R1:W-:Y:S06]  /*8870*/  MEMBAR.ALL.CTA ;  /* 0x0000000000007992 */ /* 0x0003ec0000008000 */
[----:B-1----:R-:W1:Y:S01]  /*8880*/  FENCE.VIEW.ASYNC.S ;  /* 0x00000000000073c6 */ /* 0x002e620000000000 */
[----:B------:R-:W-:-:S04]  /*8890*/  FADD R216, R217, R216 ;  /* 0x000000d8d9d87221 */ /* 0x000fc80000000000 */
[----:B------:R-:W-:-:S04]  /*88a0*/  FADD R207, R215, R216 ;  /* 0x000000d8d7cf7221 */ /* 0x000fc80000000000 */
[----:B------:R-:W-:-:S04]  /*88b0*/  FADD R192, R192, R207 ;  /* 0x000000cfc0c07221 */ /* 0x000fc80000000000 */
[----:B------:R-:W-:-:S04]  /*88c0*/  FADD R193, R193, R192 ;  /* 0x000000c0c1c17221 */ /* 0x000fc80000000000 */
[----:B------:R-:W-:-:S04]  /*88d0*/  FADD R193, R200, R193 ;  /* 0x000000c1c8c17221 */ /* 0x000fc80000000000 */
[----:B------:R-:W-:-:S04]  /*88e0*/  FADD R206, R206, R193 ;  /* 0x000000c1cece7221 */ /* 0x000fc80000000000 */
[----:B------:R-:W-:Y:S01]  /*88f0*/  FADD R205, R205, R206 ;  /* 0x000000cecdcd7221 */ /* 0x000fe20000000000 */
[----:B------:R-:W-:-:S03]  /*8900*/  ULEA UR15, UR25, UR11, 0x3 ;  /* 0x0000000b190f7291 */ /* 0x000fc6000f8e18ff */
[----:B------:R-:W-:Y:S01]  /*8910*/  FADD R204, R204, R205 ;  /* 0x000000cdcccc7221 */ /* 0x000fe20000000000 */
[----:B------:R-:W-:-:S03]  /*8920*/  UIADD3 UR15, UPT, UPT, UR15, 0xa000, URZ ;  /* 0x0000a0000f0f7890 */ /* 0x000fc6000fffe0ff */
[----:B------:R-:W-:Y:S01]  /*8930*/  FADD R201, R201, R204 ;  /* 0x000000ccc9c97221 */ /* 0x000fe20000000000 */
[----:B------:R-:W-:Y:S01]  /*8940*/  UMOV UR5, UR6 ;  /* 0x0000000600057c82 */ /* 0x000fe20008000000 */
[----:B-1----:R-:W-:Y:S06]  /*8950*/  BAR.SYNC.DEFER_BLOCKING 0x0 ;  /* 0x0000000000007b1d */ /* 0x002fec0000010000 */
[----:B------:R-:W-:Y:S05]  /*8960*/  BRA.U UP1, `(.L_x_16) ;  /* 0x0000000101547547 */ /* 0x000fea000b800000 */
[----:B------:R-:W-:Y:S02]  /*8970*/  UIADD3 UR27, UPT, UPT, UR12, 0x88, URZ ;  /* 0x000000880c1b7890 */ /* 0x000fe4000fffe0ff */
[----:B------:R-:W-:Y:S02]  /*8980*/  UIADD3 UR34, UPT, UPT, UR12, 0x90, URZ ;  /* 0x000000900c227890 */ /* 0x000fe4000fffe0ff */
[----:B------:R-:W-:Y:S01]  /*8990*/  UIADD3 UR35, UPT, UPT, UR12, 0x98, URZ ;  /* 0x000000980c237890 */ /* 0x000fe2000fffe0ff */
        /* <DEDUP_REMOVED lines=18> */
.L_x_16:
[----:B------:R-:W-:Y:S01]  /*8ac0*/  UIADD3 UR25, UPT, UPT, UR25, 0x1, URZ ;  /* 0x0000000119197890 */ /* 0x000fe2000fffe0ff */
[----:B------:R-:W-:Y:S01]  /*8ad0*/  FFMA R73, R212, R73, R201 ;  /* 0x00000049d4497223 */ /* 0x000fe200000000c9 */
[----:B------:R-:W-:Y:S01]  /*8ae0*/  UIADD3 UR4, UPT, UPT, UR4, 0x40, URZ ;  /* 0x0000004004047890 */ /* 0x000fe2000fffe0ff */
[----:B------:R-:W-:Y:S01]  /*8af0*/  IADD3 R91, PT, PT, R91, UR23, RZ ;  /* 0x000000175b5b7c10 */ /* 0x000fe2000fffe0ff */
[----:B------:R-:W-:Y:S01]  /*8b00*/  UISETP.GT.AND UP2, UPT, UR25, 0x1, UPT ;  /* 0x000000011900788c */ /* 0x000fe2000bf44270 */
[----:B------:R-:W-:Y:S02]  /*8b10*/  IADD3 R90, PT, PT, R90, UR24, RZ ;  /* 0x000000185a5a7c10 */ /* 0x000fe4000fffe0ff */
[----:B------:R-:W-:Y:S01]  /*8b20*/  MOV R204, UR5 ;  /* 0x0000000500cc7c02 */ /* 0x000fe20008000f00 */
[----:B-1----:R-:W-:Y:S01]  /*8b30*/  USEL UR6, URZ, 0x1, !UP2 ;  /* 0x00000001ff067887 */ /* 0x002fe2000d000000 */
[----:B------:R-:W-:Y:S01]  /*8b40*/  MOV R219, R72 ;  /* 0x0000004800db7202 */ /* 0x000fe20000000f00 */
[----:B------:R-:W-:-:S02]  /*8b50*/  USEL UR25, UR25, URZ, !UP2 ;  /* 0x000000ff19197287 */ /* 0x000fc4000d000000 */
[----:B------:R-:W-:Y:S02]  /*8b60*/  UISETP.GE.AND UP2, UPT, UR4, UR20, UPT ;  /* 0x000000140400728c */ /* 0x000fe4000bf46270 */
[----:B------:R-:W-:-:S07]  /*8b70*/  ULOP3.LUT UR6, UR5, UR6, URZ, 0x3c, !UPT ;  /* 0x0000000605067292 */ /* 0x000fce000f8e3cff */
[----:B------:R-:W-:Y:S05]  /*8b80*/  BRA.U !UP2, `(.L_x_17) ;  /* 0xffffffd10a807547 */ /* 0x000fea000b83ffff */
.L_x_12:
[C---:B------:R-:W-:Y:S01]  /*8b90*/  FMUL R2, R73.reuse, 8388608 ;  /* 0x4b00000049027820 */ /* 0x040fe20000400000 */
[C---:B------:R-:W-:Y:S01]  /*8ba0*/  FSETP.GEU.AND P5, PT, R73.reuse, 1.175494350822287508e-38, PT ;  /* 0x008000004900780b */ /* 0x040fe20003fae000 */
[----:B-1----:R-:W1:Y:S01]  /*8bb0*/  LDCU UR4, c[0x0][0x3f0] ;  /* 0x00007e00ff0477ac */ /* 0x002e620008000800 */
[----:B0-----:R-:W-:Y:S01]  /*8bc0*/  HFMA2 R5, -RZ, RZ, 1.443359375, -0.2030029296875 ;  /* 0x3dc6b27fff057431 */ /* 0x001fe200000001ff */
[C---:B------:R-:W-:Y:S02]  /*8bd0*/  FSETP.GEU.AND P2, PT, |R73|.reuse, 1.175494350822287508e-38, PT ;  /* 0x008000004900780b */ /* 0x040fe40003f4e200 */
[----:B------:R-:W-:Y:S01]  /*8be0*/  FSEL R76, R2, R73, !P5 ;  /* 0x00000049024c7208 */ /* 0x000fe20006800000 */
[----:B------:R-:W0:Y:S01]  /*8bf0*/  LDCU.64 UR6, c[0x0][0x3e0] ;  /* 0x00007c00ff0677ac */ /* 0x000e220008000a00 */
[----:B------:R-:W-:Y:S02]  /*8c00*/  FSETP.GT.AND P3, PT, |R73|, 8.50705917302346158658e+37, PT ;  /* 0x7e8000004900780b */ /* 0x000fe40003f64200 */
[----:B------:R-:W-:-:S04]  /*8c10*/  IADD3 R2, PT, PT, R76, -0x3f3504f3, RZ ;  /* 0xc0cafb0d4c027810 */ /* 0x000fc80007ffe0ff */
[----:B------:R-:W-:-:S04]  /*8c20*/  LOP3.LUT R3, R2, 0xff800000, RZ, 0xc0, !PT ;  /* 0xff80000002037812 */ /* 0x000fc800078ec0ff */
[----:B------:R-:W-:Y:S01]  /*8c30*/  IADD3 R2, PT, PT, R76, -R3, RZ ;  /* 0x800000034c027210 */ /* 0x000fe20007ffe0ff */
[----:B-1----:R-:W-:-:S04]  /*8c40*/  UISETP.GE.AND UP0, UPT, UR4, 0x1, UPT ;  /* 0x000000010400788c */ /* 0x002fc8000bf06270 */
[----:B------:R-:W-:-:S04]  /*8c50*/  FADD R68, R2, -1 ;  /* 0xbf80000002447421 */ /* 0x000fc80000000000 */
[----:B------:R-:W-:-:S04]  /*8c60*/  FFMA.FTZ R5, R68, R5, -0.16845393180847167969 ;  /* 0xbe2c7f3044057423 */ /* 0x000fc80000010005 */
[----:B------:R-:W-:-:S04]  /*8c70*/  FFMA.FTZ R5, R68, R5, 0.1716887056827545166 ;  /* 0x3e2fcf2a44057423 */ /* 0x000fc80000010005 */
[----:B------:R-:W-:-:S04]  /*8c80*/  FFMA.FTZ R5, R68, R5, -0.17900948226451873779 ;  /* 0xbe374e4344057423 */ /* 0x000fc80000010005 */
[----:B------:R-:W-:-:S04]  /*8c90*/  FFMA.FTZ R5, R68, R5, 0.20512372255325317383 ;  /* 0x3e520bf444057423 */ /* 0x000fc80000010005 */
[----:B------:R-:W-:Y:S01]  /*8ca0*/  FFMA.FTZ R5, R68, R5, -0.24046532809734344482 ;  /* 0xbe763c8b44057423 */ /* 0x000fe20000010005 */
[----:B0-----:R-:W-:Y:S06]  /*8cb0*/  BRA.U !UP0, `(.L_x_18) ;  /* 0x0000000108107547 */ /* 0x001fec000b800000 */
[----:B------:R-:W-:-:S06]  /*8cc0*/  USHF.L.U32 UR5, UR5, 0x1f, URZ ;  /* 0x0000001f05057899 */ /* 0x000fcc00080006ff */
[----:B------:R-:W-:-:S04]  /*8cd0*/  MOV R2, UR5 ;  /* 0x0000000500027c02 */ /* 0x000fc80008000f00 */
[----:B------:R-:W0:Y:S02]  /*8ce0*/  SYNCS.PHASECHK.TRANS64.TRYWAIT P4, [UR15], R2 ;  /* 0x00000002ff0075a7 */ /* 0x000e24000808110f */
[----:B0-----:R-:W-:Y:S05]  /*8cf0*/  @!P4 BRA `(.L_x_19) ;  /* 0x0000002400f8c947 */ /* 0x001fea0003800000 */
.L_x_18:
[----:B------:R-:W-:Y:S01]  /*8d00*/  BAR.SYNC.DEFER_BLOCKING 0x0 ;  /* 0x0000000000007b1d */ /* 0x000fe20000010000 */
[----:B------:R-:W-:Y:S01]  /*8d10*/  FFMA.FTZ R5, R68, R5, 0.28857114911079406738 ;  /* 0x3e93bf9944057423 */ /* 0x000fe20000010005 */
[----:B------:R-:W-:Y:S01]  /*8d20*/  @P3 FMUL R73, R73, 0.25 ;  /* 0x3e80000049493820 */ /* 0x000fe20000400000 */
[----:B------:R-:W-:Y:S01]  /*8d30*/  ISETP.GE.U32.AND P6, PT, R76, 0x7f800000, PT ;  /* 0x7f8000004c00780c */ /* 0x000fe20003fc6070 */
[----:B------:R-:W-:Y:S01]  /*8d40*/  UIMAD UR4, UR10, UR6, URZ ;  /* 0x000000060a0472a4 */ /* 0x000fe2000f8e02ff */
[C---:B------:R-:W-:Y:S01]  /*8d50*/  FFMA.FTZ R69, R68.reuse, R5, -0.36067417263984680176 ;  /* 0xbeb8aa4944457423 */ /* 0x040fe20000010005 */
[----:B------:R-:W-:Y:S02]  /*8d60*/  @!P2 FMUL R73, R73, 16777216 ;  /* 0x4b8000004949a820 */ /* 0x000fe40000400000 */
[----:B------:R-:W0:Y:S01]  /*8d70*/  LDC.64 R74, c[0x0][0x398] ;  /* 0x0000e600ff4a7b82 */ /* 0x000e220000000a00 */
[----:B------:R-:W-:Y:S01]  /*8d80*/  FSEL R2, RZ, -23, P5 ;  /* 0xc1b80000ff027808 */ /* 0x000fe20002800000 */
[----:B------:R-:W-:Y:S01]  /*8d90*/  FFMA.FTZ R69, R68, R69, 0.48089820146560668945 ;  /* 0x3ef6384a44457423 */ /* 0x000fe20000010045 */
[----:B------:R-:W1:Y:S01]  /*8da0*/  MUFU.RCP R190, R73 ;  /* 0x0000004900be7308 */ /* 0x000e620000001000 */
[----:B------:R-:W-:Y:S01]  /*8db0*/  I2FP.F32.S32 R3, R3 ;  /* 0x0000000300037245 */ /* 0x000fe20000201400 */
[----:B------:R-:W-:-:S02]  /*8dc0*/  IMAD R70, R0, UR7, RZ ;  /* 0x0000000700467c24 */ /* 0x000fc4000f8e02ff */
[C---:B------:R-:W-:Y:S01]  /*8dd0*/  FFMA.FTZ R69, R68.reuse, R69, -0.72134751081466674805 ;  /* 0xbf38aa3b44457423 */ /* 0x040fe20000010045 */
[----:B------:R-:W-:Y:S01]  /*8de0*/  USHF.L.U32 UR5, UR4, 0x1, URZ ;  /* 0x0000000104057899 */ /* 0x000fe200080006ff */
[----:B------:R-:W-:Y:S02]  /*8df0*/  FFMA.FTZ R2, R3, 1.1920928955078125e-07, R2 ;  /* 0x3400000003027823 */ /* 0x000fe40000010002 */
[----:B------:R-:W-:Y:S01]  /*8e00*/  FMUL R69, R68, R69 ;  /* 0x0000004544457220 */ /* 0x000fe20000400000 */
[C---:B------:R-:W-:Y:S01]  /*8e10*/  SHF.L.U32 R3, R70.reuse, 0x1, RZ ;  /* 0x0000000146037819 */ /* 0x040fe200000006ff */
[----:B------:R-:W-:-:S04]  /*8e20*/  IMAD.HI R70, R70, 0x2, RZ ;  /* 0x0000000246467827 */ /* 0x000fc800078e02ff */
[C---:B------:R-:W-:Y:S01]  /*8e30*/  FMUL R69, R68.reuse, R69 ;  /* 0x0000004544457220 */ /* 0x040fe20000400000 */
[----:B------:R-:W2:Y:S02]  /*8e40*/  @!P1 SYNCS.CCTL.IV [UR11+0xa000] ;  /* 0x00a00000ff0099b1 */ /* 0x000ea4000800000b */
[----:B--2---:R-:W-:Y:S01]  /*8e50*/  BAR.SYNC.DEFER_BLOCKING 0x0 ;  /* 0x0000000000007b1d */ /* 0x004fe20000010000 */
[----:B------:R-:W-:-:S04]  /*8e60*/  FFMA.FTZ R69, R68, 1.4426950216293334961, R69 ;  /* 0x3fb8aa3b44457823 */ /* 0x000fc80000010045 */
[----:B------:R-:W-:Y:S01]  /*8e70*/  FADD R69, R2, R69 ;  /* 0x0000004502457221 */ /* 0x000fe20000000000 */
[----:B0-----:R-:W-:Y:S01]  /*8e80*/  IADD3 R2, P4, P5, R3, UR5, R74 ;  /* 0x0000000503027c10 */ /* 0x001fe2000fd9e04a */
[----:B------:R-:W-:Y:S01]  /*8e90*/  UIMAD.WIDE UR4, UR4, 0x2, URZ ;  /* 0x00000002040478a5 */ /* 0x000fe2000f8e02ff */
[----:B------:R-:W0:Y:S01]  /*8ea0*/  LDTM.x64 R4, tmem[UR14] ;  /* 0x0000000e000479ee */ /* 0x000e220008340000 */
[----:B------:R-:W-:-:S05]  /*8eb0*/  @P6 MOV R3, 0x7f800000 ;  /* 0x7f80000000036802 */ /* 0x000fca0000000f00 */
[----:B------:R-:W-:Y:S01]  /*8ec0*/  @P6 FFMA.FTZ R69, R76, R3, +INF ;  /* 0x7f8000004c456423 */ /* 0x000fe20000010003 */
[----:B------:R-:W-:Y:S02]  /*8ed0*/  IADD3.X R3, PT, PT, R70, UR5, R75, P4, P5 ;  /* 0x0000000546037c10 */ /* 0x000fe4000a7ea44b */
[----:B------:R-:W-:Y:S01]  /*8ee0*/  FSETP.NEU.AND P6, PT, R76, RZ, PT ;  /* 0x000000ff4c00720b */ /* 0x000fe20003fcd000 */
[----:B------:R-:W2:Y:S03]  /*8ef0*/  LDCU UR4, c[0x0][0x3ec] ;  /* 0x00007d80ff0477ac */ /* 0x000ea60008000800 */
[----:B------:R-:W-:Y:S01]  /*8f00*/  FSEL R69, R69, -INF , P6 ;  /* 0xff80000045457808 */ /* 0x000fe20003000000 */
[----:B------:R-:W3:Y:S01]  /*8f10*/  @!P1 SYNCS.CCTL.IV [UR11+0xa008] ;  /* 0x00a00800ff0099b1 */ /* 0x000ee2000800000b */
[----:B------:R-:W-:-:S03]  /*8f20*/  NOP ;  /* 0x0000000000007918 */ /* 0x000fc60000000000 */
[----:B------:R-:W-:Y:S01]  /*8f30*/  FFMA R192, R69, 0.69314718246459960938, R72 ;  /* 0x3f31721845c07823 */ /* 0x000fe20000000048 */
[----:B0-----:R-:W-:Y:S01]  /*8f40*/  @P3 FMUL R4, R4, 0.25 ;  /* 0x3e80000004043820 */ /* 0x001fe20000400000 */
[----:B------:R-:W-:Y:S01]  /*8f50*/  @P3 FMUL R5, R5, 0.25 ;  /* 0x3e80000005053820 */ /* 0x000fe20000400000 */
[----:B------:R-:W-:Y:S01]  /*8f60*/  @P3 FMUL R6, R6, 0.25 ;  /* 0x3e80000006063820 */ /* 0x000fe20000400000 */
[----:B------:R-:W-:Y:S01]  /*8f70*/  @P3 FMUL R7, R7, 0.25 ;  /* 0x3e80000007073820 */ /* 0x000fe20000400000 */
[----:B------:R-:W-:Y:S01]  /*8f80*/  @!P2 FMUL R4, R4, 16777216 ;  /* 0x4b8000000404a820 */ /* 0x000fe20000400000 */
[----:B------:R-:W-:Y:S01]  /*8f90*/  @!P2 FMUL R5, R5, 16777216 ;  /* 0x4b8000000505a820 */ /* 0x000fe20000400000 */
[----:B------:R-:W-:Y:S01]  /*8fa0*/  @P3 FMUL R15, R15, 0.25 ;  /* 0x3e8000000f0f3820 */ /* 0x000fe20000400000 */
[----:B------:R-:W-:Y:S01]  /*8fb0*/  @!P2 FMUL R6, R6, 16777216 ;  /* 0x4b8000000606a820 */ /* 0x000fe20000400000 */
[C---:B-1----:R-:W-:Y:S01]  /*8fc0*/  FMUL R4, R190.reuse, R4 ;  /* 0x00000004be047220 */ /* 0x042fe20000400000 */
[----:B------:R-:W-:Y:S01]  /*8fd0*/  FMUL R5, R190, R5 ;  /* 0x00000005be057220 */ /* 0x000fe20000400000 */
[----:B------:R-:W-:Y:S01]  /*8fe0*/  @!P2 FMUL R7, R7, 16777216 ;  /* 0x4b8000000707a820 */ /* 0x000fe20000400000 */
[----:B------:R-:W-:Y:S01]  /*8ff0*/  @P3 FMUL R13, R13, 0.25 ;  /* 0x3e8000000d0d3820 */ /* 0x000fe20000400000 */
[----:B------:R-:W-:Y:S01]  /*9000*/  @P3 FMUL R14, R14, 0.25 ;  /* 0x3e8000000e0e3820 */ /* 0x000fe20000400000 */
[----:B------:R-:W-:Y:S01]  /*9010*/  @P3 FMUL R21, R21, 0.25 ;  /* 0x3e80000015153820 */ /* 0x000fe20000400000 */
[----:B------:R-:W-:Y:S01]  /*9020*/  F2FP.F16.F32.PACK_AB R4, R5, R4 ;  /* 0x000000040504723e */ /* 0x000fe200000000ff */
[----:B------:R-:W-:Y:S01]  /*9030*/  @!P2 FMUL R15, R15, 16777216 ;  /* 0x4b8000000f0fa820 */ /* 0x000fe20000400000 */
[----:B------:R-:W0:Y:S01]  /*9040*/  LDC R5, c[0x0][0x3e8] ;  /* 0x0000fa00ff057b82 */ /* 0x000e220000000800 */
[----:B------:R-:W-:Y:S01]  /*9050*/  FMUL R193, R190, R6 ;  /* 0x00000006bec17220 */ /* 0x000fe20000400000 */
[----:B------:R-:W-:Y:S01]  /*9060*/  @P3 FMUL R16, R16, 0.25 ;  /* 0x3e80000010103820 */ /* 0x000fe20000400000 */
[----:B------:R-:W-:Y:S01]  /*9070*/  FMUL R6, R190, R7 ;  /* 0x00000007be067220 */ /* 0x000fe20000400000 */
[----:B------:R-:W-:Y:S01]  /*9080*/  @P3 FMUL R17, R17, 0.25 ;  /* 0x3e80000011113820 */ /* 0x000fe20000400000 */
[----:B------:R-:W-:Y:S01]  /*9090*/  @!P2 FMUL R13, R13, 16777216 ;  /* 0x4b8000000d0da820 */ /* 0x000fe20000400000 */
[----:B------:R-:W-:Y:S01]  /*90a0*/  @!P2 FMUL R14, R14, 16777216 ;  /* 0x4b8000000e0ea820 */ /* 0x000fe20000400000 */
[----:B------:R-:W-:Y:S01]  /*90b0*/  @P3 FMUL R9, R9, 0.25 ;  /* 0x3e80000009093820 */ /* 0x000fe20000400000 */
[----:B------:R-:W-:Y:S01]  /*90c0*/  @P3 FMUL R20, R20, 0.25 ;  /* 0x3e80000014143820 */ /* 0x000fe20000400000 */
[----:B------:R-:W-:Y:S01]  /*90d0*/  @P3 FMUL R29, R29, 0.25 ;  /* 0x3e8000001d1d3820 */ /* 0x000fe20000400000 */
[----:B------:R-:W-:Y:S01]  /*90e0*/  @!P2 FMUL R21, R21, 16777216 ;  /* 0x4b8000001515a820 */ /* 0x000fe20000400000 */
[----:B------:R-:W-:Y:S01]  /*90f0*/  @P3 FMUL R8, R8, 0.25 ;  /* 0x3e80000008083820 */ /* 0x000fe20000400000 */
[----:B------:R-:W-:Y:S01]  /*9100*/  @P3 FMUL R27, R27, 0.25 ;  /* 0x3e8000001b1b3820 */ /* 0x000fe20000400000 */
[----:B------:R-:W-:Y:S01]  /*9110*/  FMUL R139, R190, R15 ;  /* 0x0000000fbe8b7220 */ /* 0x000fe20000400000 */
[----:B------:R-:W-:Y:S01]  /*9120*/  @P3 FMUL R19, R19, 0.25 ;  /* 0x3e80000013133820 */ /* 0x000fe20000400000 */
[----:B------:R-:W-:Y:S01]  /*9130*/  @!P2 FMUL R16, R16, 16777216 ;  /* 0x4b8000001010a820 */ /* 0x000fe20000400000 */
[----:B------:R-:W-:Y:S01]  /*9140*/  @P3 FMUL R10, R10, 0.25 ;  /* 0x3e8000000a0a3820 */ /* 0x000fe20000400000 */
[----:B------:R-:W-:Y:S01]  /*9150*/  @P3 FMUL R11, R11, 0.25 ;  /* 0x3e8000000b0b3820 */ /* 0x000fe20000400000 */
[----:B------:R-:W-:Y:S01]  /*9160*/  @P3 FMUL R12, R12, 0.25 ;  /* 0x3e8000000c0c3820 */ /* 0x000fe20000400000 */
[----:B------:R-:W-:Y:S01]  /*9170*/  @P3 FMUL R18, R18, 0.25 ;  /* 0x3e80000012123820 */ /* 0x000fe20000400000 */
[----:B------:R-:W-:Y:S01]  /*9180*/  @P3 FMUL R22, R22, 0.25 ;  /* 0x3e80000016163820 */ /* 0x000fe20000400000 */
[----:B------:R-:W-:Y:S01]  /*9190*/  @P3 FMUL R23, R23, 0.25 ;  /* 0x3e80000017173820 */ /* 0x000fe20000400000 */
[----:B------:R-:W-:Y:S01]  /*91a0*/  @P3 FMUL R24, R24, 0.25 ;  /* 0x3e80000018183820 */ /* 0x000fe20000400000 */
[----:B------:R-:W-:Y:S01]  /*91b0*/  @P3 FMUL R25, R25, 0.25 ;  /* 0x3e80000019193820 */ /* 0x000fe20000400000 */
[----:B0-----:R-:W-:-:S02]  /*91c0*/  IMAD R7, R5, 0x30, RZ ;  /* 0x0000003005077824 */ /* 0x001fc400078e02ff */
[----:B------:R-:W-:Y:S01]  /*91d0*/  @P3 FMUL R26, R26, 0.25 ;  /* 0x3e8000001a1a3820 */ /* 0x000fe20000400000 */
[----:B------:R-:W-:Y:S02]  /*91e0*/  IMAD R15, R5, 0x18, RZ ;  /* 0x00000018050f7824 */ /* 0x000fe400078e02ff */
        /* <DEDUP_REMOVED lines=39> */
[----:B------:R-:W-:Y:S01]  /*9460*/  @!P2 FMUL R17, R17, 16777216 ;  /* 0x4b8000001111a820 */ /* 0x000fe20000400000 */
[C---:B------:R-:W-:Y:S01]  /*9470*/  FMUL R137, R190.reuse, R13 ;  /* 0x0000000dbe897220 */ /* 0x040fe20000400000 */
[----:B------:R-:W-:Y:S01]  /*9480*/  FMUL R138, R190, R14 ;  /* 0x0000000ebe8a7220 */ /* 0x000fe20000400000 */
[----:B------:R-:W-:-:S02]  /*9490*/  IMAD R237, R5, 0x60, RZ ;  /* 0x0000006005ed7824 */ /* 0x000fc400078e02ff */
[----:B------:R-:W-:Y:S01]  /*94a0*/  @!P2 FMUL R9, R9, 16777216 ;  /* 0x4b8000000909a820 */ /* 0x000fe20000400000 */
[----:B------:R-:W-:Y:S01]  /*94b0*/  @!P2 FMUL R20, R20, 16777216 ;  /* 0x4b8000001414a820 */ /* 0x000fe20000400000 */
[----:B------:R-:W-:Y:S01]  /*94c0*/  @!P2 FMUL R29, R29, 16777216 ;  /* 0x4b8000001d1da820 */ /* 0x000fe20000400000 */
[----:B------:R-:W-:Y:S01]  /*94d0*/  FMUL R145, R190, R21 ;  /* 0x00000015be917220 */ /* 0x000fe20000400000 */
[----:B------:R-:W-:Y:S01]  /*94e0*/  IMAD R13, R5, 0x6, RZ ;  /* 0x00000006050d7824 */ /* 0x000fe200078e02ff */
[----:B------:R-:W-:Y:S01]  /*94f0*/  IADD3 R14, P3, PT, R7, R2, RZ ;  /* 0x00000002070e7210 */ /* 0x000fe20007f7e0ff */
[----:B------:R-:W-:Y:S01]  /*9500*/  @!P2 FMUL R8, R8, 16777216 ;  /* 0x4b8000000808a820 */ /* 0x000fe20000400000 */
[----:B------:R-:W-:Y:S01]  /*9510*/  @!P2 FMUL R27, R27, 16777216 ;  /* 0x4b8000001b1ba820 */ /* 0x000fe20000400000 */
[----:B------:R-:W-:Y:S02]  /*9520*/  IMAD R21, R5, 0x50, RZ ;  /* 0x0000005005157824 */ /* 0x000fe400078e02ff */
[----:B------:R-:W-:Y:S01]  /*9530*/  @!P2 FMUL R19, R19, 16777216 ;  /* 0x4b8000001313a820 */ /* 0x000fe20000400000 */
[----:B------:R-:W-:Y:S01]  /*9540*/  FMUL R140, R190, R16 ;  /* 0x00000010be8c7220 */ /* 0x000fe20000400000 */
[----:B------:R-:W-:Y:S01]  /*9550*/  @!P2 FMUL R10, R10, 16777216 ;  /* 0x4b8000000a0aa820 */ /* 0x000fe20000400000 */
        /* <DEDUP_REMOVED lines=47> */
[----:B------:R-:W-:Y:S01]  /*9850*/  FMUL R141, R190, R17 ;  /* 0x00000011be8d7220 */ /* 0x000fe20000400000 */
[----:B------:R-:W-:Y:S01]  /*9860*/  F2FP.F16.F32.PACK_AB R193, R6, R193 ;  /* 0x000000c106c1723e */ /* 0x000fe200000000ff */
[C---:B------:R-:W-:Y:S01]  /*9870*/  FMUL R133, R190.reuse, R9 ;  /* 0x00000009be857220 */ /* 0x040fe20000400000 */
[----:B------:R-:W-:Y:S01]  /*9880*/  IADD3 R16, P5, PT, R15, R2, RZ ;  /* 0x000000020f107210 */ /* 0x000fe20007fbe0ff */
[C---:B------:R-:W-:Y:S01]  /*9890*/  FMUL R144, R190.reuse, R20 ;  /* 0x00000014be907220 */ /* 0x040fe20000400000 */
[C---:B------:R-:W-:Y:S01]  /*98a0*/  FMUL R153, R190.reuse, R29 ;  /* 0x0000001dbe997220 */ /* 0x040fe20000400000 */
[----:B------:R-:W-:Y:S01]  /*98b0*/  IMAD R17, R5, 0xc, RZ ;  /* 0x0000000c05117824 */ /* 0x000fe200078e02ff */
[----:B------:R-:W-:Y:S01]  /*98c0*/  IADD3 R6, P2, PT, R237, R2, RZ ;  /* 0x00000002ed067210 */ /* 0x000fe20007f5e0ff */
[C---:B------:R-:W-:Y:S01]  /*98d0*/  FMUL R132, R190.reuse, R8 ;  /* 0x00000008be847220 */ /* 0x040fe20000400000 */
[----:B------:R-:W-:Y:S01]  /*98e0*/  LEA.HI.X.SX32 R15, R15, R3, 0x1, P3 ;  /* 0x000000030f0f7211 */ /* 0x000fe200018f0eff */
[C---:B------:R-:W-:Y:S01]  /*98f0*/  FMUL R151, R190.reuse, R27 ;  /* 0x0000001bbe977220 */ /* 0x040fe20000400000 */
[C---:B------:R-:W-:Y:S01]  /*9900*/  LEA R9, R5.reuse, R5, 0x1 ;  /* 0x0000000505097211 */ /* 0x040fe200078e08ff */
[----:B------:R-:W-:Y:S01]  /*9910*/  IMAD R29, R5, 0x28, RZ ;  /* 0x00000028051d7824 */ /* 0x000fe200078e02ff */
[-C--:B------:R-:W-:Y:S01]  /*9920*/  IADD3 R20, P3, PT, R13, R2.reuse, RZ ;  /* 0x000000020d147210 */ /* 0x080fe20007f7e0ff */
[----:B------:R-:W-:Y:S01]  /*9930*/  FMUL R143, R190, R19 ;  /* 0x00000013be8f7220 */ /* 0x000fe20000400000 */
[----:B------:R-:W-:Y:S01]  /*9940*/  IMAD R27, R5, 0xa, RZ ;  /* 0x0000000a051b7824 */ /* 0x000fe200078e02ff */
[----:B------:R-:W-:Y:S01]  /*9950*/  IADD3 R8, P4, PT, R21, R2, RZ ;  /* 0x0000000215087210 */ /* 0x000fe20007f9e0ff */
[----:B------:R-:W-:-:S02]  /*9960*/  IMAD R245, R5, 0x70, RZ ;  /* 0x0000007005f57824 */ /* 0x000fc400078e02ff */
[C---:B------:R-:W-:Y:S01]  /*9970*/  FMUL R142, R190.reuse, R18 ;  /* 0x00000012be8e7220 */ /* 0x040fe20000400000 */
[----:B------:R-:W-:Y:S01]  /*9980*/  IMAD R19, R5, 0x48, RZ ;  /* 0x0000004805137824 */ /* 0x000fe200078e02ff */
[----:B------:R-:W-:Y:S01]  /*9990*/  LEA.HI.X.SX32 R7, R7, R3, 0x1, P2 ;  /* 0x0000000307077211 */ /* 0x000fe200010f0eff */
[C---:B------:R-:W-:Y:S01]  /*99a0*/  FMUL R149, R190.reuse, R25 ;  /* 0x00000019be957220 */ /* 0x040fe20000400000 */
[----:B------:R-:W-:Y:S01]  /*99b0*/  IADD3 R18, P2, PT, R17, R2, RZ ;  /* 0x0000000211127210 */ /* 0x000fe20007f5e0ff */
[C---:B------:R-:W-:Y:S01]  /*99c0*/  FMUL R135, R190.reuse, R11 ;  /* 0x0000000bbe877220 */ /* 0x040fe20000400000 */
[----:B------:R-:W-:Y:S01]  /*99d0*/  LEA.HI.X.SX32 R21, R9, R3, 0x1, P3 ;  /* 0x0000000309157211 */ /* 0x000fe200018f0eff */
[C---:B------:R-:W-:Y:S01]  /*99e0*/  FMUL R152, R190.reuse, R28 ;  /* 0x0000001cbe987220 */ /* 0x040fe20000400000 */
[C---:B------:R-:W-:Y:S01]  /*99f0*/  FMUL R157, R190.reuse, R33 ;  /* 0x00000021be9d7220 */ /* 0x040fe20000400000 */
[C---:B------:R-:W-:Y:S01]  /*9a00*/  FMUL R161, R190.reuse, R37 ;  /* 0x00000025bea17220 */ /* 0x040fe20000400000 */
[----:B------:R-:W-:Y:S01]  /*9a10*/  IMAD R25, R5, 0x14, RZ ;  /* 0x0000001405197824 */ /* 0x000fe200078e02ff */
[----:B------:R-:W-:Y:S01]  /*9a20*/  LEA.HI.X.SX32 R9, R29, R3, 0x1, P4 ;  /* 0x000000031d097211 */ /* 0x000fe200020f0eff */
[C---:B------:R-:W-:Y:S01]  /*9a30*/  FMUL R134, R190.reuse, R10 ;  /* 0x0000000abe867220 */ /* 0x040fe20000400000 */
[C---:B------:R-:W-:Y:S01]  /*9a40*/  FMUL R136, R190.reuse, R12 ;  /* 0x0000000cbe887220 */ /* 0x040fe20000400000 */
[C---:B------:R-:W-:Y:S01]  /*9a50*/  FMUL R159, R190.reuse, R35 ;  /* 0x00000023be9f7220 */ /* 0x040fe20000400000 */
[C---:B------:R-:W-:Y:S01]  /*9a60*/  LEA R11, R5.reuse, R5, 0x2 ;  /* 0x00000005050b7211 */ /* 0x040fe200078e10ff */
[----:B------:R-:W-:Y:S01]  /*9a70*/  IMAD R37, R5, 0x38, RZ ;  /* 0x0000003805257824 */ /* 0x000fe200078e02ff */
[-C--:B------:R-:W-:Y:S01]  /*9a80*/  IADD3 R28, P4, PT, R27, R2.reuse, RZ ;  /* 0x000000021b1c7210 */ /* 0x080fe20007f9e0ff */
[----:B------:R-:W-:Y:S01]  /*9a90*/  IMAD R33, R5, 0x1c, RZ ;  /* 0x0000001c05217824 */ /* 0x000fe200078e02ff */
[-C--:B------:R-:W-:Y:S01]  /*9aa0*/  IADD3 R10, P1, PT, R245, R2.reuse, RZ ;  /* 0x00000002f50a7210 */ /* 0x080fe20007f3e0ff */
[----:B------:R-:W-:Y:S01]  /*9ab0*/  IMAD R35, R5, 0xe, RZ ;  /* 0x0000000e05237824 */ /* 0x000fe200078e02ff */
[----:B------:R-:W-:Y:S01]  /*9ac0*/  IADD3 R12, P6, PT, R19, R2, RZ ;  /* 0x00000002130c7210 */ /* 0x000fe20007fde0ff */
[C---:B------:R-:W-:Y:S01]  /*9ad0*/  FMUL R148, R190.reuse, R24 ;  /* 0x00000018be947220 */ /* 0x040fe20000400000 */
[----:B------:R-:W-:Y:S01]  /*9ae0*/  LEA.HI.X.SX32 R19, R13, R3, 0x1, P2 ;  /* 0x000000030d137211 */ /* 0x000fe200010f0eff */
[C---:B------:R-:W-:Y:S01]  /*9af0*/  FMUL R150, R190.reuse, R26 ;  /* 0x0000001abe967220 */ /* 0x040fe20000400000 */
[----:B------:R-:W-:Y:S01]  /*9b00*/  IADD3 R24, P2, PT, R29, R2, RZ ;  /* 0x000000021d187210 */ /* 0x000fe20007f5e0ff */
[C---:B------:R-:W-:Y:S01]  /*9b10*/  FMUL R158, R190.reuse, R34 ;  /* 0x00000022be9e7220 */ /* 0x040fe20000400000 */
[C---:B------:R-:W-:Y:S01]  /*9b20*/  FMUL R167, R190.reuse, R43 ;  /* 0x0000002bbea77220 */ /* 0x040fe20000400000 */
[----:B------:R-:W-:Y:S01]  /*9b30*/  IADD3 R26, P3, PT, R25, R2, RZ ;  /* 0x00000002191a7210 */ /* 0x000fe20007f7e0ff */
[C---:B------:R-:W-:Y:S01]  /*9b40*/  FMUL R147, R190.reuse, R23 ;  /* 0x00000017be937220 */ /* 0x040fe20000400000 */
[----:B------:R-:W-:Y:S01]  /*9b50*/  LEA.HI.X.SX32 R29, R11, R3, 0x1, P4 ;  /* 0x000000030b1d7211 */ /* 0x000fe200020f0eff */
[C---:B------:R-:W-:Y:S01]  /*9b60*/  FMUL R160, R190.reuse, R36 ;  /* 0x00000024bea07220 */ /* 0x040fe20000400000 */
[C---:B------:R-:W-:Y:S01]  /*9b70*/  FMUL R165, R190.reuse, R41 ;  /* 0x00000029bea57220 */ /* 0x040fe20000400000 */
[----:B------:R-:W-:Y:S01]  /*9b80*/  IMAD R43, R5, 0x24, RZ ;  /* 0x00000024052b7824 */ /* 0x000fe200078e02ff */
[----:B------:R-:W-:Y:S01]  /*9b90*/  IADD3 R34, P4, PT, R33, R2, RZ ;  /* 0x0000000221227210 */ /* 0x000fe20007f9e0ff */
[----:B------:R-:W-:Y:S01]  /*9ba0*/  IMAD R41, R5, 0x12, RZ ;  /* 0x0000001205297824 */ /* 0x000fe200078e02ff */
[----:B------:R-:W-:Y:S01]  /*9bb0*/  LEA.HI.X.SX32 R11, R37, R3, 0x1, P1 ;  /* 0x00000003250b7211 */ /* 0x000fe200008f0eff */
[C---:B------:R-:W-:Y:S01]  /*9bc0*/  FMUL R156, R190.reuse, R32 ;  /* 0x00000020be9c7220 */ /* 0x040fe20000400000 */
[----:B------:R-:W-:Y:S01]  /*9bd0*/  LEA R23, R5, -R5, 0x3 ;  /* 0x8000000505177211 */ /* 0x000fe200078e18ff */
[C---:B------:R-:W-:Y:S01]  /*9be0*/  FMUL R164, R190.reuse, R40 ;  /* 0x00000028bea47220 */ /* 0x040fe20000400000 */
[-C--:B------:R-:W-:Y:S01]  /*9bf0*/  IADD3 R36, P1, PT, R35, R2.reuse, RZ ;  /* 0x0000000223247210 */ /* 0x080fe20007f3e0ff */
[C---:B------:R-:W-:Y:S01]  /*9c00*/  FMUL R173, R190.reuse, R49 ;  /* 0x00000031bead7220 */ /* 0x040fe20000400000 */
[----:B------:R-:W-:Y:S01]  /*9c10*/  LEA.HI.X.SX32 R27, R27, R3, 0x1, P3 ;  /* 0x000000031b1b7211 */ /* 0x000fe200018f0eff */
[C---:B------:R-:W-:Y:S01]  /*9c20*/  FMUL R155, R190.reuse, R31 ;  /* 0x0000001fbe9b7220 */ /* 0x040fe20000400000 */
[----:B------:R-:W-:Y:S01]  /*9c30*/  IADD3 R32, P3, PT, R37, R2, RZ ;  /* 0x0000000225207210 */ /* 0x000fe20007f7e0ff */
[C---:B------:R-:W-:Y:S01]  /*9c40*/  FMUL R166, R190.reuse, R42 ;  /* 0x0000002abea67220 */ /* 0x040fe20000400000 */
[----:B------:R-:W-:Y:S01]  /*9c50*/  LEA.HI.X.SX32 R35, R35, R3, 0x1, P4 ;  /* 0x0000000323237211 */ /* 0x000fe200020f0eff */
[C---:B------:R-:W-:Y:S01]  /*9c60*/  FMUL R171, R190.reuse, R47 ;  /* 0x0000002fbeab7220 */ /* 0x040fe20000400000 */
[----:B------:R-:W-:Y:S01]  /*9c70*/  IMAD R49, R5, 0x2c, RZ ;  /* 0x0000002c05317824 */ /* 0x000fe200078e02ff */
[----:B------:R-:W-:Y:S01]  /*9c80*/  IADD3 R40, P4, PT, R43, R2, RZ ;  /* 0x000000022b287210 */ /* 0x000fe20007f9e0ff */
[----:B------:R-:W-:Y:S01]  /*9c90*/  IMAD R233, R5, 0x58, RZ ;  /* 0x0000005805e97824 */ /* 0x000fe200078e02ff */
[----:B------:R-:W-:Y:S01]  /*9ca0*/  LEA.HI.X.SX32 R37, R23, R3, 0x1, P1 ;  /* 0x0000000317257211 */ /* 0x000fe200008f0eff */
[C---:B------:R-:W-:Y:S01]  /*9cb0*/  IMAD R47, R5.reuse, 0x16, RZ ;  /* 0x00000016052f7824 */ /* 0x040fe200078e02ff */
[----:B------:R-:W-:Y:S01]  /*9cc0*/  LEA R31, R5, R5, 0x3 ;  /* 0x00000005051f7211 */ /* 0x000fe200078e18ff */
[C---:B------:R-:W-:Y:S01]  /*9cd0*/  FMUL R146, R190.reuse, R22 ;  /* 0x00000016be927220 */ /* 0x040fe20000400000 */
[----:B------:R-:W-:Y:S01]  /*9ce0*/  IADD3 R42, P1, PT, R41, R2, RZ ;  /* 0x00000002292a7210 */ /* 0x000fe20007f3e0ff */
[C---:B------:R-:W-:Y:S01]  /*9cf0*/  FMUL R163, R190.reuse, R39 ;  /* 0x00000027bea37220 */ /* 0x040fe20000400000 */
[C---:B------:R-:W-:Y:S01]  /*9d00*/  FMUL R170, R190.reuse, R46 ;  /* 0x0000002ebeaa7220 */ /* 0x040fe20000400000 */
[C---:B------:R-:W-:Y:S01]  /*9d10*/  FMUL R179, R190.reuse, R55 ;  /* 0x00000037beb37220 */ /* 0x040fe20000400000 */
[-C--:B------:R-:W-:Y:S01]  /*9d20*/  LEA.HI.X.SX32 R17, R17, R3.reuse, 0x1, P5 ;  /* 0x0000000311117211 */ /* 0x080fe200028f0eff */
[C---:B------:R-:W-:Y:S01]  /*9d30*/  FMUL R172, R190.reuse, R48 ;  /* 0x00000030beac7220 */ /* 0x040fe20000400000 */
[----:B------:R-:W-:Y:S01]  /*9d40*/  LEA.HI.X.SX32 R13, R43, R3, 0x1, P6 ;  /* 0x000000032b0d7211 */ /* 0x000fe200030f0eff */
[C---:B------:R-:W-:Y:S01]  /*9d50*/  FMUL R177, R190.reuse, R53 ;  /* 0x00000035beb17220 */ /* 0x040fe20000400000 */
[-C--:B------:R-:W-:Y:S01]  /*9d60*/  LEA.HI.X.SX32 R41, R41, R3.reuse, 0x1, P4 ;  /* 0x0000000329297211 */ /* 0x080fe200020f0eff */
[----:B------:R-:W-:Y:S01]  /*9d70*/  IMAD R39, R5, 0xb, RZ ;  /* 0x0000000b05277824 */ /* 0x000fe200078e02ff */
[-C--:B------:R-:W-:Y:S01]  /*9d80*/  IADD3 R22, P5, PT, R233, R2.reuse, RZ ;  /* 0x00000002e9167210 */ /* 0x080fe20007fbe0ff */
[----:B------:R-:W-:Y:S01]  /*9d90*/  IMAD R55, R5, 0x34, RZ ;  /* 0x0000003405377824 */ /* 0x000fe200078e02ff */
[-C--:B------:R-:W-:Y:S01]  /*9da0*/  IADD3 R46, P4, PT, R49, R2.reuse, RZ ;  /* 0x00000002312e7210 */ /* 0x080fe20007f9e0ff */
[----:B------:R-:W-:Y:S01]  /*9db0*/  IMAD R241, R5, 0x68, RZ ;  /* 0x0000006805f17824 */ /* 0x000fe200078e02ff */
[----:B------:R-:W-:Y:S01]  /*9dc0*/  LEA.HI.X.SX32 R43, R31, R3, 0x1, P1 ;  /* 0x000000031f2b7211 */ /* 0x000fe200008f0eff */
[----:B------:R-:W-:Y:S01]  /*9dd0*/  IMAD R53, R5, 0x1a, RZ ;  /* 0x0000001a05357824 */ /* 0x000fe200078e02ff */
[----:B------:R-:W-:Y:S01]  /*9de0*/  IADD3 R48, P1, PT, R47, R2, RZ ;  /* 0x000000022f307210 */ /* 0x000fe20007f3e0ff */
[C---:B------:R-:W-:Y:S01]  /*9df0*/  FMUL R154, R190.reuse, R30 ;  /* 0x0000001ebe9a7220 */ /* 0x040fe20000400000 */
[C---:B------:R-:W-:Y:S01]  /*9e00*/  FMUL R169, R190.reuse, R45 ;  /* 0x0000002dbea97220 */ /* 0x040fe20000400000 */
[C---:B------:R-:W-:Y:S01]  /*9e10*/  FMUL R176, R190.reuse, R52 ;  /* 0x00000034beb07220 */ /* 0x040fe20000400000 */
[C---:B------:R-:W-:Y:S01]  /*9e20*/  FMUL R185, R190.reuse, R61 ;  /* 0x0000003dbeb97220 */ /* 0x040fe20000400000 */
[-C--:B------:R-:W-:Y:S01]  /*9e30*/  LEA.HI.X.SX32 R25, R25, R3.reuse, 0x1, P2 ;  /* 0x0000000319197211 */ /* 0x080fe200010f0eff */
[C---:B------:R-:W-:Y:S01]  /*9e40*/  FMUL R178, R190.reuse, R54 ;  /* 0x00000036beb27220 */ /* 0x040fe20000400000 */
[----:B------:R-:W-:Y:S01]  /*9e50*/  LEA.HI.X.SX32 R23, R49, R3, 0x1, P5 ;  /* 0x0000000331177211 */ /* 0x000fe200028f0eff */
[----:B------:R-:W-:Y:S01]  /*9e60*/  FMUL R183, R190, R59 ;  /* 0x0000003bbeb77220 */ /* 0x000fe20000400000 */
        /* <DEDUP_REMOVED lines=9> */
[----:B------:R-:W-:-:S02]  /*9f00*/  IMAD R217, R5, 0x44, RZ ;  /* 0x0000004405d97824 */ /* 0x000fc400078e02ff */
[C---:B------:R-:W-:Y:S01]  /*9f10*/  FMUL R162, R190.reuse, R38 ;  /* 0x00000026bea27220 */ /* 0x040fe20000400000 */
[----:B------:R-:W-:Y:S02]  /*9f20*/  IMAD R223, R5, 0x4c, RZ ;  /* 0x0000004c05df7824 */ /* 0x000fe400078e02ff */
[C---:B------:R-:W-:Y:S01]  /*9f30*/  FMUL R182, R190.reuse, R58 ;  /* 0x0000003abeb67220 */ /* 0x040fe20000400000 */
[C---:B------:R-:W-:Y:S01]  /*9f40*/  FMUL R191, R190.reuse, R65 ;  /* 0x00000041bebf7220 */ /* 0x040fe20000400000 */
[----:B------:R-:W-:Y:S01]  /*9f50*/  LEA.HI.X.SX32 R33, R33, R3, 0x1, P3 ;  /* 0x0000000321217211 */ /* 0x000fe200018f0eff */
[C---:B------:R-:W-:Y:S01]  /*9f60*/  FMUL R175, R190.reuse, R51 ;  /* 0x00000033beaf7220 */ /* 0x040fe20000400000 */
[-C--:B------:R-:W-:Y:S01]  /*9f70*/  LEA.HI.X.SX32 R31, R55, R3.reuse, 0x1, P2 ;  /* 0x00000003371f7211 */ /* 0x080fe200010f0eff */
[C---:B------:R-:W-:Y:S01]  /*9f80*/  FMUL R184, R190.reuse, R60 ;  /* 0x0000003cbeb87220 */ /* 0x040fe20000400000 */
[-C--:B------:R-:W-:Y:S01]  /*9f90*/  LEA.HI.X.SX32 R53, R53, R3.reuse, 0x1, P4 ;  /* 0x0000000335357211 */ /* 0x080fe200020f0eff */
[----:B------:R-:W-:Y:S01]  /*9fa0*/  IMAD R65, R5, 0x22, RZ ;  /* 0x0000002205417824 */ /* 0x000fe200078e02ff */
[----:B------:R-:W-:Y:S01]  /*9fb0*/  IADD3 R38, P3, PT, R249, R2, RZ ;  /* 0x00000002f9267210 */ /* 0x000fe20007f7e0ff */
[C---:B------:R-:W-:Y:S01]  /*9fc0*/  FMUL R168, R190.reuse, R44 ;  /* 0x0000002cbea87220 */ /* 0x040fe20000400000 */
[----:B------:R-:W-:Y:S01]  /*9fd0*/  IADD3 R58, P4, PT, R61, R2, RZ ;  /* 0x000000023d3a7210 */ /* 0x000fe20007f9e0ff */
[----:B------:R-:W-:Y:S01]  /*9fe0*/  FMUL R174, R190, R50 ;  /* 0x00000032beae7220 */ /* 0x000fe20000400000 */
[----:B------:R-:W-:Y:S01]  /*9ff0*/  LEA.HI.X.SX32 R55, R45, R3, 0x1, P1 ;  /* 0x000000032d377211 */ /* 0x000fe200008f0eff */
[C---:B------:R-:W-:Y:S01]  /*a000*/  IMAD R69, R5.reuse, 0x26, RZ ;  /* 0x0000002605457824 */ /* 0x040fe200078e02ff */
[C---:B------:R-:W-:Y:S01]  /*a010*/  LEA R51, R5.reuse, -R5, 0x4 ;  /* 0x8000000505337211 */ /* 0x040fe200078e20ff */
[----:B------:R-:W-:Y:S01]  /*a020*/  IMAD R229, R5, 0x54, RZ ;  /* 0x0000005405e57824 */ /* 0x000fe200078e02ff */
[-C--:B------:R-:W-:Y:S01]  /*a030*/  IADD3 R60, P1, PT, R59, R2.reuse, RZ ;  /* 0x000000023b3c7210 */ /* 0x080fe20007f3e0ff */
[----:B------:R-:W-:Y:S01]  /*a040*/  IMAD R73, R5, 0x2a, RZ ;  /* 0x0000002a05497824 */ /* 0x000fe200078e02ff */
[-C--:B------:R-:W-:Y:S01]  /*a050*/  IADD3 R44, P6, PT, R217, R2.reuse, RZ ;  /* 0x00000002d92c7210 */ /* 0x080fe20007fde0ff */
[----:B------:R-:W-:Y:S01]  /*a060*/  IMAD R235, R5, 0x5c, RZ ;  /* 0x0000005c05eb7824 */ /* 0x000fe200078e02ff */
[----:B------:R-:W-:Y:S01]  /*a070*/  IADD3 R50, P5, PT, R223, R2, RZ ;  /* 0x00000002df327210 */ /* 0x000fe20007fbe0ff */
[----:B------:R-:W-:-:S02]  /*a080*/  IMAD R239, R5, 0x64, RZ ;  /* 0x0000006405ef7824 */ /* 0x000fc400078e02ff */
[C---:B------:R-:W-:Y:S01]  /*a090*/  FMUL R180, R190.reuse, R56 ;  /* 0x00000038beb47220 */ /* 0x040fe20000400000 */
[C---:B------:R-:W-:Y:S01]  /*a0a0*/  FMUL R181, R190.reuse, R57 ;  /* 0x00000039beb57220 */ /* 0x040fe20000400000 */
[C---:B------:R-:W-:Y:S01]  /*a0b0*/  FMUL R186, R190.reuse, R62 ;  /* 0x0000003ebeba7220 */ /* 0x040fe20000400000 */
[C---:B------:R-:W-:Y:S01]  /*a0c0*/  FMUL R187, R190.reuse, R63 ;  /* 0x0000003fbebb7220 */ /* 0x040fe20000400000 */
[C---:B------:R-:W-:Y:S01]  /*a0d0*/  FMUL R188, R190.reuse, R64 ;  /* 0x00000040bebc7220 */ /* 0x040fe20000400000 */
[C---:B------:R-:W-:Y:S01]  /*a0e0*/  FMUL R189, R190.reuse, R66 ;  /* 0x00000042bebd7220 */ /* 0x040fe20000400000 */
[----:B------:R-:W-:Y:S01]  /*a0f0*/  LEA.HI.X.SX32 R39, R61, R3, 0x1, P3 ;  /* 0x000000033d277211 */ /* 0x000fe200018f0eff */
[----:B------:R-:W-:Y:S01]  /*a100*/  FMUL R190, R190, R67 ;  /* 0x00000043bebe7220 */ /* 0x000fe20000400000 */
[----:B------:R-:W-:Y:S01]  /*a110*/  LEA.HI.X.SX32 R59, R59, R3, 0x1, P4 ;  /* 0x000000033b3b7211 */ /* 0x000fe200020f0eff */
[C---:B------:R-:W-:Y:S01]  /*a120*/  IMAD R63, R5.reuse, 0x13, RZ ;  /* 0x00000013053f7824 */ /* 0x040fe200078e02ff */
[C---:B------:R-:W-:Y:S01]  /*a130*/  LEA R57, R5.reuse, R5, 0x4 ;  /* 0x0000000505397211 */ /* 0x040fe200078e20ff */
[----:B------:R-:W-:Y:S01]  /*a140*/  IMAD R67, R5, 0x15, RZ ;  /* 0x0000001505437824 */ /* 0x000fe200078e02ff */
[-C--:B------:R-:W-:Y:S01]  /*a150*/  IADD3 R64, P4, PT, R65, R2.reuse, RZ ;  /* 0x0000000241407210 */ /* 0x080fe20007f9e0ff */
[----:B------:R-:W-:Y:S01]  /*a160*/  IMAD R77, R5, 0x2e, RZ ;  /* 0x0000002e054d7824 */ /* 0x000fe200078e02ff */
[-C--:B------:R-:W-:Y:S01]  /*a170*/  LEA.HI.X.SX32 R61, R51, R3.reuse, 0x1, P1 ;  /* 0x00000003333d7211 */ /* 0x080fe200008f0eff */
[----:B------:R-:W-:Y:S01]  /*a180*/  IMAD R81, R5, 0x32, RZ ;  /* 0x0000003205517824 */ /* 0x000fe200078e02ff */
[-C--:B------:R-:W-:Y:S01]  /*a190*/  IADD3 R56, P2, PT, R229, R2.reuse, RZ ;  /* 0x00000002e5387210 */ /* 0x080fe20007f5e0ff */
[----:B------:R-:W-:Y:S01]  /*a1a0*/  IMAD R243, R5, 0x6c, RZ ;  /* 0x0000006c05f37824 */ /* 0x000fe200078e02ff */
[-C--:B------:R-:W-:Y:S01]  /*a1b0*/  LEA.HI.X.SX32 R45, R65, R3.reuse, 0x1, P6 ;  /* 0x00000003412d7211 */ /* 0x080fe200030f0eff */
[----:B------:R-:W-:Y:S01]  /*a1c0*/  IMAD R85, R5, 0x36, RZ ;  /* 0x0000003605557824 */ /* 0x000fe200078e02ff */
[-C--:B------:R-:W-:Y:S01]  /*a1d0*/  LEA.HI.X.SX32 R51, R69, R3.reuse, 0x1, P5 ;  /* 0x0000000345337211 */ /* 0x080fe200028f0eff */
[----:B------:R-:W-:Y:S01]  /*a1e0*/  IMAD R247, R5, 0x74, RZ ;  /* 0x0000007405f77824 */ /* 0x000fe200078e02ff */
[-C--:B------:R-:W-:Y:S01]  /*a1f0*/  IADD3 R68, P6, PT, R69, R2.reuse, RZ ;  /* 0x0000000245447210 */ /* 0x080fe20007fde0ff */
[----:B------:R-:W-:Y:S01]  /*a200*/  IMAD R251, R5, 0x7c, RZ ;  /* 0x0000007c05fb7824 */ /* 0x000fe200078e02ff */
[-C--:B------:R-:W-:Y:S01]  /*a210*/  IADD3 R72, P5, PT, R73, R2.reuse, RZ ;  /* 0x0000000249487210 */ /* 0x080fe20007fbe0ff */
[----:B------:R-:W-:Y:S01]  /*a220*/  IMAD R71, R5, 0x17, RZ ;  /* 0x0000001705477824 */ /* 0x000fe200078e02ff */
[-C--:B------:R-:W-:Y:S01]  /*a230*/  IADD3 R62, P3, PT, R235, R2.reuse, RZ ;  /* 0x00000002eb3e7210 */ /* 0x080fe20007f7e0ff */
[----:B------:R-:W-:Y:S01]  /*a240*/  IMAD R75, R5, 0x19, RZ ;  /* 0x00000019054b7824 */ /* 0x000fe200078e02ff */
[-C--:B------:R-:W-:Y:S01]  /*a250*/  IADD3 R66, P1, PT, R239, R2.reuse, RZ ;  /* 0x00000002ef427210 */ /* 0x080fe20007f3e0ff */
[----:B------:R-:W-:Y:S01]  /*a260*/  IMAD R79, R5, 0x1b, RZ ;  /* 0x0000001b054f7824 */ /* 0x000fe200078e02ff */
[-C--:B------:R-:W-:Y:S01]  /*a270*/  LEA.HI.X.SX32 R65, R57, R3.reuse, 0x1, P4 ;  /* 0x0000000339417211 */ /* 0x080fe200020f0eff */
[----:B------:R-:W-:Y:S01]  /*a280*/  IMAD R211, R5, 0x3a, RZ ;  /* 0x0000003a05d37824 */ /* 0x000fe200078e02ff */
[-C--:B------:R-:W-:Y:S01]  /*a290*/  LEA.HI.X.SX32 R57, R73, R3.reuse, 0x1, P2 ;  /* 0x0000000349397211 */ /* 0x080fe200010f0eff */
[----:B------:R-:W-:Y:S01]  /*a2a0*/  IMAD R213, R5, 0x3e, RZ ;  /* 0x0000003e05d57824 */ /* 0x000fe200078e02ff */
[-C--:B------:R-:W-:Y:S01]  /*a2b0*/  LEA.HI.X.SX32 R69, R63, R3.reuse, 0x1, P6 ;  /* 0x000000033f457211 */ /* 0x080fe200030f0eff */
        /* <DEDUP_REMOVED lines=31> */
[----:B------:R-:W-:Y:S01]  /*a4b0*/  LEA.HI.X.SX32 R79, R213, R3, 0x1, P5 ;  /* 0x00000003d54f7211 */ /* 0x000fe200028f0eff */
[C---:B------:R-:W-:Y:S01]  /*a4c0*/  IMAD R99, R5.reuse, 0x2b, RZ ;  /* 0x0000002b05637824 */ /* 0x040fe200078e02ff */
[CC--:B------:R-:W-:Y:S01]  /*a4d0*/  LEA R93, R5.reuse, -R5.reuse, 0x5 ;  /* 0x80000005055d7211 */ /* 0x0c0fe200078e28ff */
[C---:B------:R-:W-:Y:S01]  /*a4e0*/  IMAD R101, R5.reuse, 0x2d, RZ ;  /* 0x0000002d05657824 */ /* 0x040fe200078e02ff */
[C---:B------:R-:W-:Y:S01]  /*a4f0*/  LEA R83, R5.reuse, R5, 0x5 ;  /* 0x0000000505537211 */ /* 0x040fe200078e28ff */
        /* <DEDUP_REMOVED lines=21> */
[-C--:B------:R-:W-:Y:S01]  /*a650*/  LEA.HI.X.SX32 R91, R91, R3.reuse, 0x1, P1 ;  /* 0x000000035b5b7211 */ /* 0x080fe200008f0eff */
[----:B------:R-:W-:Y:S01]  /*a660*/  IMAD R115, R5, 0x3b, RZ ;  /* 0x0000003b05737824 */ /* 0x000fe200078e02ff */
[----:B------:R-:W-:Y:S01]  /*a670*/  LEA.HI.X.SX32 R97, R97, R3, 0x1, P5 ;  /* 0x0000000361617211 */ /* 0x000fe200028f0eff */
[----:B------:R-:W-:Y:S01]  /*a680*/  IMAD R117, R5, 0x3d, RZ ;  /* 0x0000003d05757824 */ /* 0x000fe200078e02ff */
[-C--:B------:R-:W-:Y:S01]  /*a690*/  IADD3 R98, P6, PT, R231, R2.reuse, RZ ;  /* 0x00000002e7627210 */ /* 0x080fe20007fde0ff */
[----:B------:R0:W-:Y:S01]  /*a6a0*/  STG.E.U16 desc[UR32][R2.64], R4 ;  /* 0x0000000402007986 */ /* 0x0001e2000c101520 */
[-C--:B------:R-:W-:Y:S01]  /*a6b0*/  IADD3 R100, P2, PT, R209, R2.reuse, RZ ;  /* 0x00000002d1647210 */ /* 0x080fe20007f5e0ff */
[----:B--2---:R-:W-:Y:S01]  /*a6c0*/  UIMAD UR4, UR10, UR4, URZ ;  /* 0x000000040a0472a4 */ /* 0x004fe2000f8e02ff */
[----:B------:R-:W-:-:S02]  /*a6d0*/  IADD3 R102, P3, PT, R207, R2, RZ ;  /* 0x00000002cf667210 */ /* 0x000fc40007f7e0ff */
[-C--:B------:R-:W-:Y:S01]  /*a6e0*/  IADD3 R104, P1, PT, R205, R2.reuse, RZ ;  /* 0x00000002cd687210 */ /* 0x080fe20007f3e0ff */
[----:B------:R-:W-:Y:S01]  /*a6f0*/  USHF.L.U32 UR6, UR4, 0x2, URZ ;  /* 0x0000000204067899 */ /* 0x000fe200080006ff */
[-C--:B------:R-:W-:Y:S01]  /*a700*/  IADD3 R108, P5, PT, R201, R2.reuse, RZ ;  /* 0x00000002c96c7210 */ /* 0x080fe20007fbe0ff */
[----:B------:R-:W-:Y:S01]  /*a710*/  UIMAD.WIDE UR4, UR4, 0x4, URZ ;  /* 0x00000004040478a5 */ /* 0x000fe2000f8e02ff */
[----:B------:R-:W-:Y:S02]  /*a720*/  SHF.L.U32 R119, R5, 0x1, RZ ;  /* 0x0000000105777819 */ /* 0x000fe400000006ff */
[-C--:B------:R-:W-:Y:S02]  /*a730*/  LEA.HI.X.SX32 R95, R95, R3.reuse, 0x1, P4 ;  /* 0x000000035f5f7211 */ /* 0x080fe400020f0eff */
[----:B------:R-:W-:Y:S02]  /*a740*/  IADD3 R106, P4, PT, R203, R2, RZ ;  /* 0x00000002cb6a7210 */ /* 0x000fe40007f9e0ff */
[----:B------:R-:W-:-:S02]  /*a750*/  LEA.HI.X.SX32 R99, R99, R3, 0x1, P6 ;  /* 0x0000000363637211 */ /* 0x000fc400030f0eff */
[-C--:B------:R-:W-:Y:S02]  /*a760*/  LEA.HI.X.SX32 R101, R101, R3.reuse, 0x1, P2 ;  /* 0x0000000365657211 */ /* 0x080fe400010f0eff */
[-C--:B------:R-:W-:Y:S02]  /*a770*/  LEA.HI.X.SX32 R103, R103, R3.reuse, 0x1, P3 ;  /* 0x0000000367677211 */ /* 0x080fe400018f0eff */
[-C--:B------:R-:W-:Y:S02]  /*a780*/  LEA.HI.X.SX32 R105, R105, R3.reuse, 0x1, P1 ;  /* 0x0000000369697211 */ /* 0x080fe400008f0eff */
[----:B------:R-:W-:Y:S02]  /*a790*/  LEA.HI.X.SX32 R109, R109, R3, 0x1, P5 ;  /* 0x000000036d6d7211 */ /* 0x000fe400028f0eff */
[-C--:B------:R-:W-:Y:S02]  /*a7a0*/  IADD3 R110, P6, PT, R199, R2.reuse, RZ ;  /* 0x00000002c76e7210 */ /* 0x080fe40007fde0ff */
[----:B------:R-:W-:-:S02]  /*a7b0*/  IADD3 R112, P2, PT, R197, R2, RZ ;  /* 0x00000002c5707210 */ /* 0x000fc40007f5e0ff */
[-C--:B------:R-:W-:Y:S02]  /*a7c0*/  IADD3 R114, P3, PT, R195, R2.reuse, RZ ;  /* 0x00000002c3727210 */ /* 0x080fe40007f7e0ff */
[-C--:B------:R-:W-:Y:S02]  /*a7d0*/  IADD3 R116, P1, PT, R123, R2.reuse, RZ ;  /* 0x000000027b747210 */ /* 0x080fe40007f3e0ff */
[-C--:B------:R-:W-:Y:S02]  /*a7e0*/  IADD3 R120, P5, PT, R119, R2.reuse, RZ ;  /* 0x0000000277787210 */ /* 0x080fe40007fbe0ff */
[-C--:B------:R-:W-:Y:S02]  /*a7f0*/  LEA.HI.X.SX32 R107, R107, R3.reuse, 0x1, P4 ;  /* 0x000000036b6b7211 */ /* 0x080fe400020f0eff */
[----:B------:R-:W-:Y:S02]  /*a800*/  IADD3 R118, P4, PT, R121, R2, RZ ;  /* 0x0000000279767210 */ /* 0x000fe40007f9e0ff */
[----:B------:R-:W-:-:S02]  /*a810*/  LEA.HI.X.SX32 R111, R111, R3, 0x1, P6 ;  /* 0x000000036f6f7211 */ /* 0x000fc400030f0eff */
[-C--:B------:R-:W-:Y:S02]  /*a820*/  LEA.HI.X.SX32 R113, R113, R3.reuse, 0x1, P2 ;  /* 0x0000000371717211 */ /* 0x080fe400010f0eff */
[-C--:B------:R-:W-:Y:S02]  /*a830*/  LEA.HI.X.SX32 R115, R115, R3.reuse, 0x1, P3 ;  /* 0x0000000373737211 */ /* 0x080fe400018f0eff */
[-C--:B------:R-:W-:Y:S02]  /*a840*/  LEA.HI.X.SX32 R117, R117, R3.reuse, 0x1, P1 ;  /* 0x0000000375757211 */ /* 0x080fe400008f0eff */
[C---:B------:R-:W-:Y:S02]  /*a850*/  LEA.HI.X.SX32 R121, R5.reuse, R3, 0x1, P5 ;  /* 0x0000000305797211 */ /* 0x040fe400028f0eff */
[C---:B------:R-:W-:Y:S02]  /*a860*/  SHF.L.U32 R125, R5.reuse, 0x2, RZ ;  /* 0x00000002057d7819 */ /* 0x040fe400000006ff */
[----:B------:R-:W-:-:S02]  /*a870*/  SHF.L.U32 R127, R5, 0x3, RZ ;  /* 0x00000003057f7819 */ /* 0x000fc400000006ff */
[C---:B------:R-:W-:Y:S02]  /*a880*/  SHF.L.U32 R129, R5.reuse, 0x4, RZ ;  /* 0x0000000405817819 */ /* 0x040fe400000006ff */
[C---:B------:R-:W-:Y:S02]  /*a890*/  SHF.L.U32 R131, R5.reuse, 0x5, RZ ;  /* 0x0000000505837819 */ /* 0x040fe400000006ff */
[CC--:B------:R-:W-:Y:S02]  /*a8a0*/  LEA R122, P6, R5.reuse, R2.reuse, 0x2 ;  /* 0x00000002057a7211 */ /* 0x0c0fe400078c10ff */
[CC--:B------:R-:W-:Y:S02]  /*a8b0*/  LEA R124, P2, R5.reuse, R2.reuse, 0x3 ;  /* 0x00000002057c7211 */ /* 0x0c0fe400078418ff */
[CC--:B------:R-:W-:Y:S02]  /*a8c0*/  LEA R126, P3, R5.reuse, R2.reuse, 0x4 ;  /* 0x00000002057e7211 */ /* 0x0c0fe400078620ff */
[----:B------:R-:W-:-:S02]  /*a8d0*/  LEA R128, P1, R5, R2, 0x5 ;  /* 0x0000000205807211 */ /* 0x000fc400078228ff */
[C---:B------:R-:W-:Y:S02]  /*a8e0*/  LEA R130, P5, R5.reuse, R2, 0x6 ;  /* 0x0000000205827211 */ /* 0x040fe400078a30ff */
[----:B------:R-:W-:Y:S02]  /*a8f0*/  LEA R5, R5, -R5, 0x6 ;  /* 0x8000000505057211 */ /* 0x000fe400078e30ff */
[-C--:B------:R-:W-:Y:S02]  /*a900*/  LEA.HI.X.SX32 R123, R119, R3.reuse, 0x1, P6 ;  /* 0x00000003777b7211 */ /* 0x080fe400030f0eff */
[----:B0-----:R-:W-:Y:S02]  /*a910*/  PRMT R2, R4, 0x7632, R2 ;  /* 0x0000763204027816 */ /* 0x001fe40000000002 */
[----:B------:R-:W-:Y:S02]  /*a920*/  F2FP.F16.F32.PACK_AB R132, R133, R132 ;  /* 0x000000848584723e */ /* 0x000fe400000000ff */
[-C--:B------:R-:W-:Y:S01]  /*a930*/  LEA.HI.X.SX32 R125, R125, R3.reuse, 0x1, P2 ;  /* 0x000000037d7d7211 */ /* 0x080fe200010f0eff */
[----:B------:R0:W-:Y:S01]  /*a940*/  STG.E.U16 desc[UR32][R120.64], R2 ;  /* 0x0000000278007986 */ /* 0x0001e2000c101520 */
[----:B------:R-:W-:-:S02]  /*a950*/  LEA.HI.X.SX32 R127, R127, R3, 0x1, P3 ;  /* 0x000000037f7f7211 */ /* 0x000fc400018f0eff */
[-C--:B------:R-:W-:Y:S01]  /*a960*/  LEA.HI.X.SX32 R129, R129, R3.reuse, 0x1, P1 ;  /* 0x0000000381817211 */ /* 0x080fe200008f0eff */
[----:B------:R-:W-:Y:S01]  /*a970*/  STG.E.U16 desc[UR32][R122.64], R193 ;  /* 0x000000c17a007986 */ /* 0x000fe2000c101520 */
[-C--:B------:R-:W-:Y:S02]  /*a980*/  LEA.HI.X.SX32 R131, R131, R3.reuse, 0x1, P5 ;  /* 0x0000000383837211 */ /* 0x080fe400028f0eff */
[----:B------:R-:W-:Y:S02]  /*a990*/  LEA.HI.X.SX32 R119, R5, R3, 0x1, P4 ;  /* 0x0000000305777211 */ /* 0x000fe400020f0eff */
[----:B------:R-:W-:Y:S02]  /*a9a0*/  PRMT R3, R193, 0x7632, R3 ;  /* 0x00007632c1037816 */ /* 0x000fe40000000003 */
[----:B------:R-:W-:Y:S02]  /*a9b0*/  F2FP.F16.F32.PACK_AB R134, R135, R134 ;  /* 0x000000868786723e */ /* 0x000fe400000000ff */
[----:B------:R-:W-:Y:S01]  /*a9c0*/  PRMT R4, R132, 0x7632, R4 ;  /* 0x0000763284047816 */ /* 0x000fe20000000004 */
[----:B------:R1:W-:Y:S01]  /*a9d0*/  STG.E.U16 desc[UR32][R20.64], R3 ;  /* 0x0000000314007986 */ /* 0x0003e2000c101520 */
[----:B------:R-:W-:-:S02]  /*a9e0*/  F2FP.F16.F32.PACK_AB R136, R137, R136 ;  /* 0x000000888988723e */ /* 0x000fc400000000ff */
[----:B0-----:R-:W-:Y:S01]  /*a9f0*/  PRMT R2, R134, 0x7632, R2 ;  /* 0x0000763286027816 */ /* 0x001fe20000000002 */
[----:B------:R-:W-:Y:S01]  /*aa00*/  STG.E.U16 desc[UR32][R124.64], R132 ;  /* 0x000000847c007986 */ /* 0x000fe2000c101520 */
[----:B------:R-:W-:Y:S02]  /*aa10*/  F2FP.F16.F32.PACK_AB R138, R139, R138 ;  /* 0x0000008a8b8a723e */ /* 0x000fe400000000ff */
[----:B------:R-:W-:Y:S01]  /*aa20*/  F2FP.F16.F32.PACK_AB R140, R141, R140 ;  /* 0x0000008c8d8c723e */ /* 0x000fe200000000ff */
[----:B------:R0:W-:Y:S01]  /*aa30*/  STG.E.U16 desc[UR32][R28.64], R4 ;  /* 0x000000041c007986 */ /* 0x0001e2000c101520 */
[----:B------:R-:W-:Y:S02]  /*aa40*/  F2FP.F16.F32.PACK_AB R142, R143, R142 ;  /* 0x0000008e8f8e723e */ /* 0x000fe400000000ff */
[----:B------:R-:W-:Y:S01]  /*aa50*/  F2FP.F16.F32.PACK_AB R144, R145, R144 ;  /* 0x000000909190723e */ /* 0x000fe200000000ff */
[----:B------:R-:W-:Y:S01]  /*aa60*/  STG.E.U16 desc[UR32][R18.64], R134 ;  /* 0x0000008612007986 */ /* 0x000fe2000c101520 */
[----:B-1----:R-:W-:-:S02]  /*aa70*/  PRMT R21, R136, 0x7632, R21 ;  /* 0x0000763288157816 */ /* 0x002fc40000000015 */
[----:B------:R-:W-:Y:S01]  /*aa80*/  PRMT R3, R138, 0x7632, R3 ;  /* 0x000076328a037816 */ /* 0x000fe20000000003 */
[----:B------:R1:W-:Y:S01]  /*aa90*/  STG.E.U16 desc[UR32][R36.64], R2 ;  /* 0x0000000224007986 */ /* 0x0003e2000c101520 */
[----:B------:R-:W-:Y:S02]  /*aaa0*/  F2FP.F16.F32.PACK_AB R146, R147, R146 ;  /* 0x000000929392723e */ /* 0x000fe400000000ff */
[----:B------:R-:W-:Y:S01]  /*aab0*/  F2FP.F16.F32.PACK_AB R148, R149, R148 ;  /* 0x000000949594723e */ /* 0x000fe200000000ff */
[----:B------:R-:W-:Y:S01]  /*aac0*/  STG.E.U16 desc[UR32][R126.64], R136 ;  /* 0x000000887e007986 */ /* 0x000fe2000c101520 */
[----:B0-----:R-:W-:Y:S02]  /*aad0*/  PRMT R4, R146, 0x7632, R4 ;  /* 0x0000763292047816 */ /* 0x001fe40000000004 */
[----:B------:R-:W-:Y:S01]  /*aae0*/  F2FP.F16.F32.PACK_AB R150, R151, R150 ;  /* 0x000000969796723e */ /* 0x000fe200000000ff */
[----:B------:R0:W-:Y:S01]  /*aaf0*/  STG.E.U16 desc[UR32][R42.64], R21 ;  /* 0x000000152a007986 */ /* 0x0001e2000c101520 */
[----:B------:R-:W-:-:S02]  /*ab00*/  F2FP.F16.F32.PACK_AB R152, R153, R152 ;  /* 0x000000989998723e */ /* 0x000fc400000000ff */
[----:B------:R-:W-:Y:S01]  /*ab10*/  F2FP.F16.F32.PACK_AB R154, R155, R154 ;  /* 0x0000009a9b9a723e */ /* 0x000fe200000000ff */
[----:B------:R2:W-:Y:S01]  /*ab20*/  STG.E.U16 desc[UR32][R26.64], R138 ;  /* 0x0000008a1a007986 */ /* 0x0005e2000c101520 */
[----:B-1----:R-:W-:Y:S02]  /*ab30*/  PRMT R2, R142, 0x7632, R2 ;  /* 0x000076328e027816 */ /* 0x002fe40000000002 */
[----:B------:R-:W-:Y:S01]  /*ab40*/  PRMT R36, R148, 0x7632, R36 ;  /* 0x0000763294247816 */ /* 0x000fe20000000024 */
[----:B------:R1:W-:Y:S01]  /*ab50*/  STG.E.U16 desc[UR32][R48.64], R3 ;  /* 0x0000000330007986 */ /* 0x0003e2000c101520 */
[----:B------:R-:W-:Y:S02]  /*ab60*/  F2FP.F16.F32.PACK_AB R156, R157, R156 ;  /* 0x0000009c9d9c723e */ /* 0x000fe400000000ff */
[----:B------:R-:W-:Y:S01]  /*ab70*/  F2FP.F16.F32.PACK_AB R158, R159, R158 ;  /* 0x0000009e9f9e723e */ /* 0x000fe200000000ff */
[----:B------:R-:W-:Y:S01]  /*ab80*/  STG.E.U16 desc[UR32][R16.64], R140 ;  /* 0x0000008c10007986 */ /* 0x000fe2000c101520 */
[----:B0-----:R-:W-:-:S02]  /*ab90*/  PRMT R42, R154, 0x7632, R42 ;  /* 0x000076329a2a7816 */ /* 0x001fc4000000002a */
[----:B------:R-:W-:Y:S02]  /*aba0*/  F2FP.F16.F32.PACK_AB R160, R161, R160 ;  /* 0x000000a0a1a0723e */ /* 0x000fe400000000ff */
[----:B--2---:R-:W-:Y:S02]  /*abb0*/  PRMT R27, R140, 0x7632, R27 ;  /* 0x000076328c1b7816 */ /* 0x004fe4000000001b */
[----:B------:R-:W-:Y:S02]  /*abc0*/  F2FP.F16.F32.PACK_AB R162, R163, R162 ;  /* 0x000000a2a3a2723e */ /* 0x000fe400000000ff */
[----:B-1----:R-:W-:Y:S01]  /*abd0*/  PRMT R3, R144, 0x7632, R3 ;  /* 0x0000763290037816 */ /* 0x002fe20000000003 */
[----:B------:R-:W-:Y:S01]  /*abe0*/  STG.E.U16 desc[UR32][R54.64], R27 ;  /* 0x0000001b36007986 */ /* 0x000fe2000c101520 */
[----:B------:R-:W-:Y:S02]  /*abf0*/  F2FP.F16.F32.PACK_AB R164, R165, R164 ;  /* 0x000000a4a5a4723e */ /* 0x000fe400000000ff */
[----:B------:R-:W-:Y:S01]  /*ac00*/  PRMT R43, R162, 0x7632, R43 ;  /* 0x00007632a22b7816 */ /* 0x000fe2000000002b */
[----:B------:R-:W-:Y:S01]  /*ac10*/  STG.E.U16 desc[UR32][R34.64], R142 ;  /* 0x0000008e22007986 */ /* 0x000fe2000c101520 */
[----:B------:R-:W-:-:S02]  /*ac20*/  F2FP.F16.F32.PACK_AB R166, R167, R166 ;  /* 0x000000a6a7a6723e */ /* 0x000fc400000000ff */
[----:B------:R-:W-:Y:S01]  /*ac30*/  F2FP.F16.F32.PACK_AB R168, R169, R168 ;  /* 0x000000a8a9a8723e */ /* 0x000fe200000000ff */
[----:B------:R0:W-:Y:S01]  /*ac40*/  STG.E.U16 desc[UR32][R60.64], R2 ;  /* 0x000000023c007986 */ /* 0x0001e2000c101520 */
[----:B------:R-:W-:Y:S02]  /*ac50*/  F2FP.F16.F32.PACK_AB R170, R171, R170 ;  /* 0x000000aaabaa723e */ /* 0x000fe400000000ff */
[----:B------:R-:W-:Y:S01]  /*ac60*/  PRMT R48, R168, 0x7632, R48 ;  /* 0x00007632a8307816 */ /* 0x000fe20000000030 */
[----:B------:R-:W-:Y:S01]  /*ac70*/  STG.E.U16 desc[UR32][R128.64], R144 ;  /* 0x0000009080007986 */ /* 0x000fe2000c101520 */
[----:B------:R-:W-:Y:S02]  /*ac80*/  F2FP.F16.F32.PACK_AB R172, R173, R172 ;  /* 0x000000acadac723e */ /* 0x000fe400000000ff */
[----:B------:R-:W-:Y:S01]  /*ac90*/  PRMT R49, R170, 0x7632, R49 ;  /* 0x00007632aa317816 */ /* 0x000fe20000000031 */
[----:B------:R-:W-:Y:S01]  /*aca0*/  STG.E.U16 desc[UR32][R64.64], R3 ;  /* 0x0000000340007986 */ /* 0x000fe2000c101520 */
[----:B------:R-:W-:-:S02]  /*acb0*/  F2FP.F16.F32.PACK_AB R174, R175, R174 ;  /* 0x000000aeafae723e */ /* 0x000fc400000000ff */
[----:B------:R-:W-:Y:S01]  /*acc0*/  F2FP.F16.F32.PACK_AB R176, R177, R176 ;  /* 0x000000b0b1b0723e */ /* 0x000fe200000000ff */
[----:B------:R1:W-:Y:S01]  /*acd0*/  STG.E.U16 desc[UR32][R40.64], R146 ;  /* 0x0000009228007986 */ /* 0x0003e2000c101520 */
[----:B0-----:R-:W-:Y:S02]  /*ace0*/  PRMT R2, R150, 0x7632, R2 ;  /* 0x0000763296027816 */ /* 0x001fe40000000002 */
[----:B------:R-:W-:Y:S01]  /*acf0*/  F2FP.F16.F32.PACK_AB R178, R179, R178 ;  /* 0x000000b2b3b2723e */ /* 0x000fe200000000ff */
[----:B------:R0:W-:Y:S01]  /*ad00*/  STG.E.U16 desc[UR32][R68.64], R4 ;  /* 0x0000000444007986 */ /* 0x0001e2000c101520 */
[----:B------:R-:W-:Y:S02]  /*ad10*/  F2FP.F16.F32.PACK_AB R180, R181, R180 ;  /* 0x000000b4b5b4723e */ /* 0x000fe400000000ff */
[----:B------:R-:W-:Y:S01]  /*ad20*/  F2FP.F16.F32.PACK_AB R182, R183, R182 ;  /* 0x000000b6b7b6723e */ /* 0x000fe200000000ff */
[----:B------:R-:W-:Y:S01]  /*ad30*/  STG.E.U16 desc[UR32][R24.64], R148 ;  /* 0x0000009418007986 */ /* 0x000fe2000c101520 */
[----:B------:R-:W-:-:S02]  /*ad40*/  PRMT R54, R180, 0x7632, R54 ;  /* 0x00007632b4367816 */ /* 0x000fc40000000036 */
[----:B------:R-:W-:Y:S01]  /*ad50*/  F2FP.F16.F32.PACK_AB R184, R185, R184 ;  /* 0x000000b8b9b8723e */ /* 0x000fe200000000ff */
[----:B------:R-:W-:Y:S01]  /*ad60*/  STG.E.U16 desc[UR32][R72.64], R36 ;  /* 0x0000002448007986 */ /* 0x000fe2000c101520 */
[----:B-1----:R-:W-:Y:S02]  /*ad70*/  PRMT R40, R152, 0x7632, R40 ;  /* 0x0000763298287816 */ /* 0x002fe40000000028 */
[----:B------:R-:W-:Y:S01]  /*ad80*/  PRMT R41, R160, 0x7632, R41 ;  /* 0x00007632a0297816 */ /* 0x000fe20000000029 */
[----:B------:R1:W-:Y:S01]  /*ad90*/  STG.E.U16 desc[UR32][R46.64], R150 ;  /* 0x000000962e007986 */ /* 0x0003e2000c101520 */
[----:B0-----:R-:W0:Y:S01]  /*ada0*/  LDC.64 R4, c[0x0][0x3a0] ;  /* 0x0000e800ff047b82 */ /* 0x001e220000000a00 */
[----:B------:R-:W-:Y:S02]  /*adb0*/  PRMT R55, R182, 0x7632, R55 ;  /* 0x00007632b6377816 */ /* 0x000fe40000000037 */
[----:B------:R2:W-:Y:S01]  /*adc0*/  STG.E.U16 desc[UR32][R76.64], R2 ;  /* 0x000000024c007986 */ /* 0x0005e2000c101520 */
[----:B------:R-:W-:-:S02]  /*add0*/  F2FP.F16.F32.PACK_AB R186, R187, R186 ;  /* 0x000000babbba723e */ /* 0x000fc400000000ff */
[C---:B------:R-:W-:Y:S01]  /*ade0*/  SHF.L.U32 R3, R0.reuse, 0x2, RZ ;  /* 0x0000000200037819 */ /* 0x040fe200000006ff */
[----:B------:R-:W-:Y:S01]  /*adf0*/  STG.E.U16 desc[UR32][R14.64], R152 ;  /* 0x000000980e007986 */ /* 0x000fe2000c101520 */
[----:B------:R-:W-:Y:S01]  /*ae00*/  F2FP.F16.F32.PACK_AB R188, R191, R188 ;  /* 0x000000bcbfbc723e */ /* 0x000fe200000000ff */
[----:B------:R-:W-:Y:S01]  /*ae10*/  IMAD.HI R0, R0, 0x4, RZ ;  /* 0x0000000400007827 */ /* 0x000fe200078e02ff */
[----:B------:R-:W-:Y:S01]  /*ae20*/  F2FP.F16.F32.PACK_AB R189, R190, R189 ;  /* 0x000000bdbebd723e */ /* 0x000fe200000000ff */
[----:B------:R-:W-:Y:S01]  /*ae30*/  STG.E.U16 desc[UR32][R80.64], R40 ;  /* 0x0000002850007986 */ /* 0x000fe2000c101520 */
[----:B-1----:R-:W-:Y:S02]  /*ae40*/  PRMT R46, R158, 0x7632, R46 ;  /* 0x000076329e2e7816 */ /* 0x002fe4000000002e */
[----:B------:R-:W-:Y:S01]  /*ae50*/  PRMT R47, R166, 0x7632, R47 ;  /* 0x00007632a62f7816 */ /* 0x000fe2000000002f */
[----:B------:R1:W-:Y:S01]  /*ae60*/  STG.E.U16 desc[UR32][R52.64], R154 ;  /* 0x0000009a34007986 */ /* 0x0003e2000c101520 */
[----:B--2---:R-:W-:-:S03]  /*ae70*/  PRMT R2, R156, 0x7632, R2 ;  /* 0x000076329c027816 */ /* 0x004fc60000000002 */
[----:B------:R-:W-:Y:S04]  /*ae80*/  STG.E.U16 desc[UR32][R84.64], R42 ;  /* 0x0000002a54007986 */ /* 0x000fe8000c101520 */
[----:B------:R-:W-:Y:S04]  /*ae90*/  STG.E.U16 desc[UR32][R32.64], R156 ;  /* 0x0000009c20007986 */ /* 0x000fe8000c101520 */
[----:B------:R0:W-:Y:S01]  /*aea0*/  STG.E.U16 desc[UR32][R88.64], R2 ;  /* 0x0000000258007986 */ /* 0x0001e2000c101520 */
[----:B-1----:R-:W-:Y:S02]  /*aeb0*/  PRMT R52, R176, 0x7632, R52 ;  /* 0x00007632b0347816 */ /* 0x002fe40000000034 */
[----:B------:R-:W-:Y:S01]  /*aec0*/  PRMT R53, R178, 0x7632, R53 ;  /* 0x00007632b2357816 */ /* 0x000fe20000000035 */
[----:B------:R1:W-:Y:S04]  /*aed0*/  STG.E.U16 desc[UR32][R58.64], R158 ;  /* 0x0000009e3a007986 */ /* 0x0003e8000c101520 */
[----:B------:R-:W-:Y:S04]  /*aee0*/  STG.E.U16 desc[UR32][R92.64], R46 ;  /* 0x0000002e5c007986 */ /* 0x000fe8000c101520 */
[----:B------:R-:W-:Y:S01]  /*aef0*/  STG.E.U16 desc[UR32][R130.64], R160 ;  /* 0x000000a082007986 */ /* 0x000fe2000c101520 */
[----:B0-----:R-:W-:-:S03]  /*af00*/  IADD3 R2, P1, P2, R3, UR6, R4 ;  /* 0x0000000603027c10 */ /* 0x001fc6000fa3e004 */
[----:B------:R-:W-:Y:S01]  /*af10*/  STG.E.U16 desc[UR32][R82.64], R41 ;  /* 0x0000002952007986 */ /* 0x000fe2000c101520 */
[----:B-1----:R-:W-:Y:S02]  /*af20*/  PRMT R58, R188, 0x7632, R58 ;  /* 0x00007632bc3a7816 */ /* 0x002fe4000000003a */
[----:B------:R-:W-:Y:S01]  /*af30*/  PRMT R59, R189, 0x7632, R59 ;  /* 0x00007632bd3b7816 */ /* 0x000fe2000000003b */
[----:B------:R0:W-:Y:S01]  /*af40*/  STG.E.U16 desc[UR32][R44.64], R162 ;  /* 0x000000a22c007986 */ /* 0x0001e2000c101520 */
[----:B------:R-:W-:-:S03]  /*af50*/  IADD3.X R3, PT, PT, R0, UR5, R5, P1, P2 ;  /* 0x0000000500037c10 */ /* 0x000fc60008fe4405 */
[----:B------:R-:W-:Y:S04]  /*af60*/  STG.E.U16 desc[UR32][R86.64], R43 ;  /* 0x0000002b56007986 */ /* 0x000fe8000c101520 */
[----:B------:R-:W-:Y:S01]  /*af70*/  STG.E.U16 desc[UR32][R12.64], R164 ;  /* 0x000000a40c007986 */ /* 0x000fe2000c101520 */
[----:B0-----:R-:W-:-:S05]  /*af80*/  PRMT R45, R164, 0x7632, R45 ;  /* 0x00007632a42d7816 */ /* 0x001fca000000002d */
[----:B------:R-:W-:Y:S04]  /*af90*/  STG.E.U16 desc[UR32][R90.64], R45 ;  /* 0x0000002d5a007986 */ /* 0x000fe8000c101520 */
[----:B------:R0:W-:Y:S04]  /*afa0*/  STG.E.U16 desc[UR32][R50.64], R166 ;  /* 0x000000a632007986 */ /* 0x0001e8000c101520 */
[----:B------:R-:W-:Y:S04]  /*afb0*/  STG.E.U16 desc[UR32][R94.64], R47 ;  /* 0x0000002f5e007986 */ /* 0x000fe8000c101520 */
[----:B------:R-:W-:Y:S01]  /*afc0*/  STG.E.U16 desc[UR32][R8.64], R168 ;  /* 0x000000a808007986 */ /* 0x000fe2000c101520 */
[----:B0-----:R-:W-:-:S03]  /*afd0*/  PRMT R50, R172, 0x7632, R50 ;  /* 0x00007632ac327816 */ /* 0x001fc60000000032 */
[----:B------:R-:W-:Y:S01]  /*afe0*/  STG.E.U16 desc[UR32][R96.64], R48 ;  /* 0x0000003060007986 */ /* 0x000fe2000c101520 */
[----:B------:R-:W-:-:S03]  /*aff0*/  PRMT R51, R174, 0x7632, R51 ;  /* 0x00007632ae337816 */ /* 0x000fc60000000033 */
[----:B------:R0:W-:Y:S04]  /*b000*/  STG.E.U16 desc[UR32][R56.64], R170 ;  /* 0x000000aa38007986 */ /* 0x0001e8000c101520 */
[----:B------:R1:W-:Y:S04]  /*b010*/  STG.E.U16 desc[UR32][R98.64], R49 ;  /* 0x0000003162007986 */ /* 0x0003e8000c101520 */
[----:B------:R1:W-:Y:S04]  /*b020*/  STG.E.U16 desc[UR32][R22.64], R172 ;  /* 0x000000ac16007986 */ /* 0x0003e8000c101520 */
[----:B------:R1:W-:Y:S01]  /*b030*/  STG.E.U16 desc[UR32][R100.64], R50 ;  /* 0x0000003264007986 */ /* 0x0003e2000c101520 */
[----:B0-----:R-:W-:-:S02]  /*b040*/  PRMT R56, R184, 0x7632, R56 ;  /* 0x00007632b8387816 */ /* 0x001fc40000000038 */
[----:B------:R-:W-:Y:S01]  /*b050*/  PRMT R57, R186, 0x7632, R57 ;  /* 0x00007632ba397816 */ /* 0x000fe20000000039 */
[----:B------:R1:W-:Y:S04]  /*b060*/  STG.E.U16 desc[UR32][R62.64], R174 ;  /* 0x000000ae3e007986 */ /* 0x0003e8000c101520 */
        /* <DEDUP_REMOVED lines=17> */
[----:B------:R1:W-:Y:S01]  /*b180*/  STG.E desc[UR32][R2.64], R192 ;  /* 0x000000c002007986 */ /* 0x0003e2000c101920 */
[----:B---3--:R-:W-:Y:S06]  /*b190*/  BAR.SYNC.DEFER_BLOCKING 0x0 ;  /* 0x0000000000007b1d */ /* 0x008fec0000010000 */
[----:B------:R-:W-:Y:S05]  /*b1a0*/  @P0 BRA `(.L_x_20) ;  /* 0x0000000000a00947 */ /* 0x000fea0003800000 */
[----:B------:R-:W0:Y:S01]  /*b1b0*/  S2UR UR5, SR_CgaCtaId ;  /* 0x00000000000579c3 */ /* 0x000e220000008800 */
[----:B------:R-:W-:Y:S01]  /*b1c0*/  NOP ;  /* 0x0000000000007918 */ /* 0x000fe20000000000 */
[----:B------:R-:W-:Y:S01]  /*b1d0*/  UMOV UR4, 0x50 ;  /* 0x0000005000047882 */ /* 0x000fe20000000000 */
[----:B------:R-:W-:Y:S01]  /*b1e0*/  MOV R0, UR12 ;  /* 0x0000000c00007c02 */ /* 0x000fe20008000f00 */
[----:B-1----:R-:W-:Y:S01]  /*b1f0*/  HFMA2 R7, -RZ, RZ, 0, 5.9604644775390625e-08 ;  /* 0x00000001ff077431 */ /* 0x002fe200000001ff */
[----:B------:R-:W-:Y:S02]  /*b200*/  MOV R3, 0xff ;  /* 0x000000ff00037802 */ /* 0x000fe40000000f00 */
[----:B------:R-:W-:-:S04]  /*b210*/  LOP3.LUT R0, R0, 0xffff, RZ, 0xc0, !PT ;  /* 0x0000ffff00007812 */ /* 0x000fc800078ec0ff */
[----:B------:R-:W-:-:S04]  /*b220*/  SHF.R.U32.HI R0, RZ, 0x5, R0 ;  /* 0x00000005ff007819 */ /* 0x000fc80000011600 */
[----:B------:R-:W-:Y:S02]  /*b230*/  IADD3 R2, PT, PT, R0, 0x10, RZ ;  /* 0x0000001000027810 */ /* 0x000fe40007ffe0ff */
[----:B------:R-:W-:Y:S01]  /*b240*/  SHF.L.U32 R0, R3, R0, RZ ;  /* 0x0000000003007219 */ /* 0x000fe200000006ff */
[----:B0-----:R-:W-:Y:S01]  /*b250*/  ULEA UR6, UR5, UR4, 0x18 ;  /* 0x0000000405067291 */ /* 0x001fe2000f8ec0ff */
[----:B------:R-:W-:-:S04]  /*b260*/  SHF.L.U32 R3, R7, R2, RZ ;  /* 0x0000000207037219 */ /* 0x000fc800000006ff */
[----:B------:R-:W-:-:S04]  /*b270*/  LOP3.LUT R0, R3, R0, RZ, 0xfc, !PT ;  /* 0x0000000003007212 */ /* 0x000fc800078efcff */
[----:B------:R-:W0:Y:S01]  /*b280*/  LDS R5, [UR6] ;  /* 0x00000006ff057984 */ /* 0x000e220008000800 */
[C---:B------:R-:W-:Y:S02]  /*b290*/  LOP3.LUT R2, R0.reuse, 0xffff, RZ, 0xc0, !PT ;  /* 0x0000ffff00027812 */ /* 0x040fe400078ec0ff */
[----:B0-----:R-:W-:-:S04]  /*b2a0*/  LOP3.LUT R3, R0, 0xffff, R5, 0x80, !PT ;  /* 0x0000ffff00037812 */ /* 0x001fc800078e8005 */
[----:B------:R-:W-:-:S13]  /*b2b0*/  ISETP.NE.AND P0, PT, R3, R2, PT ;  /* 0x000000020300720c */ /* 0x000fda0003f05270 */
[----:B------:R-:W-:Y:S05]  /*b2c0*/  @P0 BRA `(.L_x_21) ;  /* 0x0000000000500947 */ /* 0x000fea0003800000 */
[----:B------:R-:W-:Y:S02]  /*b2d0*/  SHF.R.U32.HI R5, RZ, 0x10, R5 ;  /* 0x00000010ff057819 */ /* 0x000fe40000011605 */
[----:B------:R-:W-:-:S04]  /*b2e0*/  SHF.R.U32.HI R2, RZ, 0x10, R0 ;  /* 0x00000010ff027819 */ /* 0x000fc80000011600 */
[----:B------:R-:W-:-:S04]  /*b2f0*/  LOP3.LUT R5, R5, R2, RZ, 0xc0, !PT ;  /* 0x0000000205057212 */ /* 0x000fc800078ec0ff */
[----:B------:R-:W-:-:S13]  /*b300*/  ISETP.NE.AND P0, PT, R5, R2, PT ;  /* 0x000000020500720c */ /* 0x000fda0003f05270 */
[----:B------:R-:W-:Y:S05]  /*b310*/  @P0 BRA `(.L_x_22) ;  /* 0x0000000000300947 */ /* 0x000fea0003800000 */
[----:B------:R-:W-:Y:S01]  /*b320*/  R2UR UR4, R0 ;  /* 0x00000000000472ca */ /* 0x000fe200000e0000 */
[----:B------:R-:W-:Y:S01]  /*b330*/  VOTEU.ANY UR5, UPT, PT ;  /* 0x0000000000057886 */ /* 0x000fe200038e0100 */
[----:B------:R-:W0:Y:S01]  /*b340*/  S2R R0, SR_LANEID ;  /* 0x0000000000007919 */ /* 0x000e220000000000 */
[----:B------:R-:W-:-:S10]  /*b350*/  UFLO.U32 UR5, UR5 ;  /* 0x00000005000572bd */ /* 0x000fd400080e0000 */
[----:B------:R-:W-:-:S06]  /*b360*/  ULOP3.LUT UR4, URZ, UR4, URZ, 0x33, !UPT ;  /* 0x00000004ff047292 */ /* 0x000fcc000f8e33ff */
[----:B------:R-:W-:-:S04]  /*b370*/  MOV R2, UR4 ;  /* 0x0000000400027c02 */ /* 0x000fc80008000f00 */
[----:B------:R-:W1:Y:S02]  /*b380*/  REDUX UR7, R2 ;  /* 0x00000000020773c4 */ /* 0x000e640000000000 */
[----:B------:R2:W-:Y:S01]  /*b390*/  UTCATOMSWS.AND URZ, UR4 ;  /* 0x0000000400ff79e3 */ /* 0x0005e20008000000 */
[----:B0-----:R-:W-:Y:S02]  /*b3a0*/  ISETP.EQ.U32.AND P0, PT, R0, UR5, PT ;  /* 0x0000000500007c0c */ /* 0x001fe4000bf02070 */
[----:B-1----:R-:W-:-:S11]  /*b3b0*/  MOV R0, UR7 ;  /* 0x0000000700007c02 */ /* 0x002fd60008000f00 */
[----:B------:R2:W-:Y:S01]  /*b3c0*/  @P0 ATOMS.AND RZ, [UR6], R0 ;  /* 0x00000000ffff098c */ /* 0x0005e2000a800006 */
[----:B------:R-:W-:Y:S05]  /*b3d0*/  BRA `(.L_x_20) ;  /* 0x0000000000147947 */ /* 0x000fea0003800000 */
.L_x_22:
[----:B------:R-:W-:-:S07]  /*b3e0*/  MOV R2, 0xb400 ;  /* 0x0000b40000027802 */ /* 0x000fce0000000f00 */
[----:B------:R-:W-:Y:S05]  /*b3f0*/  CALL.REL.NOINC `($__internal_0_$__cuda_sm10x_tcgen05_guardrail_trap_col_being_dealloced_not_returned_by_alloc) ;  /* 0x0000000000447944 */ /* 0x000fea0003c00000 */
[----:B------:R-:W-:Y:S05]  /*b400*/  BRA `(.L_x_20) ;  /* 0x0000000000087947 */ /* 0x000fea0003800000 */
.L_x_21:
[----:B------:R-:W-:-:S07]  /*b410*/  MOV R2, 0xb430 ;  /* 0x0000b43000027802 */ /* 0x000fce0000000f00 */
[----:B------:R-:W-:Y:S05]  /*b420*/  CALL.REL.NOINC `($__internal_2_$__cuda_sm10x_tcgen05_guardrail_trap_unallocated_columns_being_dealloced) ;  /* 0x0000000000507944 */ /* 0x000fea0003c00000 */
.L_x_20:
[----:B------:R-:W-:Y:S01]  /*b430*/  NOP ;  /* 0x0000000000007918 */ /* 0x000fe20000000000 */
[----:B--2---:R-:W-:Y:S05]  /*b440*/  EXIT ;  /* 0x000000000000794d */ /* 0x004fea0003800000 */
.L_x_8:
[----:B------:R-:W1:Y:S02]  /*b450*/  SYNCS.PHASECHK.TRANS64.TRYWAIT P4, [UR11+0x6000], RZ ;  /* 0x006000ffff0075a7 */ /* 0x000e64000808110b */
[----:B-1----:R-:W-:Y:S05]  /*b460*/  @!P4 BRA `(.L_x_8) ;  /* 0xfffffffc00f8c947 */ /* 0x002fea000383ffff */
[----:B------:R-:W-:Y:S05]  /*b470*/  BRA `(.L_x_7) ;  /* 0xffffff7800987947 */ /* 0x000fea000383ffff */
.L_x_14:
[----:B------:R-:W1:Y:S02]  /*b480*/  SYNCS.PHASECHK.TRANS64.TRYWAIT P2, [UR11+0xa010], RZ ;  /* 0x00a010ffff0075a7 */ /* 0x000e64000804110b */
[----:B-1----:R-:W-:Y:S05]  /*b490*/  @!P2 BRA `(.L_x_14) ;  /* 0xfffffffc00f8a947 */ /* 0x002fea000383ffff */
[----:B------:R-:W-:Y:S05]  /*b4a0*/  BRA `(.L_x_23) ;  /* 0xffffffb000447947 */ /* 0x000fea000383ffff */
.L_x_15:
[----:B------:R-:W1:Y:S02]  /*b4b0*/  SYNCS.PHASECHK.TRANS64.TRYWAIT P2, [UR15], R12 ;  /* 0x0000000cff0075a7 */ /* 0x000e64000804110f */
[----:B-1----:R-:W-:Y:S05]  /*b4c0*/  @!P2 BRA `(.L_x_15) ;  /* 0xfffffffc00f8a947 */ /* 0x002fea000383ffff */
[----:B------:R-:W-:Y:S05]  /*b4d0*/  BRA `(.L_x_24) ;  /* 0xffffffb800847947 */ /* 0x000fea000383ffff */
.L_x_19:
[----:B------:R-:W0:Y:S02]  /*b4e0*/  SYNCS.PHASECHK.TRANS64.TRYWAIT P4, [UR15], R2 ;  /* 0x00000002ff0075a7 */ /* 0x000e24000808110f */
[----:B0-----:R-:W-:Y:S05]  /*b4f0*/  @!P4 BRA `(.L_x_19) ;  /* 0xfffffffc00f8c947 */ /* 0x001fea000383ffff */
[----:B------:R-:W-:Y:S05]  /*b500*/  BRA `(.L_x_18) ;  /* 0xffffffd400fc7947 */ /* 0x000fea000383ffff */
        .weak           $__internal_0_$__cuda_sm10x_tcgen05_guardrail_trap_col_being_dealloced_not_returned_by_alloc
        .type           $__internal_0_$__cuda_sm10x_tcgen05_guardrail_trap_col_being_dealloced_not_returned_by_alloc,@function
        .size           $__internal_0_$__cuda_sm10x_tcgen05_guardrail_trap_col_being_dealloced_not_returned_by_alloc,($__internal_1_$__cuda_sm10x_tcgen05_guardrail_trap_phase_invalid_during_alloc - $__internal_0_$__cuda_sm10x_tcgen05_guardrail_trap_col_being_dealloced_not_returned_by_alloc)
$__internal_0_$__cuda_sm10x_tcgen05_guardrail_trap_col_being_dealloced_not_returned_by_alloc:
[----:B------:R-:W-:Y:S05]  /*b510*/  BPT.TRAP 0x1 ;  /* 0x000000040000795c */ /* 0x000fea0000300000 */
[----:B------:R-:W-:-:S04]  /*b520*/  MOV R3, 0x0 ;  /* 0x0000000000037802 */ /* 0x000fc80000000f00 */
[----:B------:R-:W-:Y:S05]  /*b530*/  RET.REL.NODEC R2 `(attn_fwd) ;  /* 0xffffff4802b07950 */ /* 0x000fea0003c3ffff */
        .weak           $__internal_1_$__cuda_sm10x_tcgen05_guardrail_trap_phase_invalid_during_alloc
        .type           $__internal_1_$__cuda_sm10x_tcgen05_guardrail_trap_phase_invalid_during_alloc,@function
        .size           $__internal_1_$__cuda_sm10x_tcgen05_guardrail_trap_phase_invalid_during_alloc,($__internal_2_$__cuda_sm10x_tcgen05_guardrail_trap_unallocated_columns_being_dealloced - $__internal_1_$__cuda_sm10x_tcgen05_guardrail_trap_phase_invalid_during_alloc)
$__internal_1_$__cuda_sm10x_tcgen05_guardrail_trap_phase_invalid_during_alloc:
[----:B------:R-:W-:Y:S05]  /*b540*/  BPT.TRAP 0x1 ;  /* 0x000000040000795c */ /* 0x000fea0000300000 */
[----:B------:R-:W-:-:S04]  /*b550*/  HFMA2 R3, -RZ, RZ, 0, 0 ;  /* 0x00000000ff037431 */ /* 0x000fc800000001ff */
[----:B------:R-:W-:Y:S05]  /*b560*/  RET.REL.NODEC R2 `(attn_fwd) ;  /* 0xffffff4802a47950 */ /* 0x000fea0003c3ffff */
        .weak           $__internal_2_$__cuda_sm10x_tcgen05_guardrail_trap_unallocated_columns_being_dealloced
        .type           $__internal_2_$__cuda_sm10x_tcgen05_guardrail_trap_unallocated_columns_being_dealloced,@function
        .size           $__internal_2_$__cuda_sm10x_tcgen05_guardrail_trap_unallocated_columns_being_dealloced,(.L_x_28 - $__internal_2_$__cuda_sm10x_tcgen05_guardrail_trap_unallocated_columns_being_dealloced)
$__internal_2_$__cuda_sm10x_tcgen05_guardrail_trap_unallocated_columns_being_dealloced:
[----:B------:R-:W-:Y:S05]  /*b570*/  BPT.TRAP 0x1 ;  /* 0x000000040000795c */ /* 0x000fea0000300000 */
[----:B------:R-:W-:-:S04]  /*b580*/  MOV R3, 0x0 ;  /* 0x0000000000037802 */ /* 0x000fc80000000f00 */
[----:B------:R-:W-:Y:S05]  /*b590*/  RET.REL.NODEC R2 `(attn_fwd) ;  /* 0xffffff4802987950 */ /* 0x000fea0003c3ffff */
.L_x_25:
[----:B------:R-:W-:-:S00]  /*b5a0*/  BRA `(.L_x_25) ;  /* 0xfffffffc00fc7947 */ /* 0x000fc0000383ffff */
[----:B------:R-:W-:-:S00]  /*b5b0*/  NOP ;  /* 0x0000000000007918 */ /* 0x000fc00000000000 */
        /* <DEDUP_REMOVED lines=12> */
.L_x_28:


//--------------------- .nv.global.init           --------------------------
	.section	.nv.global.init,"aw",@progbits
.nv.global.init:
	.type		_$_str,@object
	.size		_$_str,(.L_3 - _$_str)
_$_str:
        /*0000*/ 	.byte	0x5f, 0x5f, 0x43, 0x55, 0x44, 0x41, 0x5f, 0x46, 0x54, 0x5a, 0x00
.L_3:


//--------------------- .nv.shared.attn_fwd       --------------------------
	.section	.nv.shared.attn_fwd,"aw",@nobits
	.sectionflags	@""
	.align	16
	.zero		1024


//--------------------- .nv.shared.reserved.0     --------------------------
	.section	.nv.shared.reserved.0,"aw",@nobits
	.align	8
	.weak		__nv_reservedSMEM_offset_0_alias
	.size		__nv_reservedSMEM_offset_0_alias, 0, 64
	.other		__nv_reservedSMEM_offset_0_alias,@"STO_CUDA_RESERVED_SHARED STV_DEFAULT"
__nv_reservedSMEM_offset_0_alias:
	.zero		0
.nv.shared.reserved.0:
	.zero		64
	.weak		__nv_reservedSMEM_allocation_phase
	.type		__nv_reservedSMEM_allocation_phase,@object
	.size		__nv_reservedSMEM_allocation_phase,(.L_0 - __nv_reservedSMEM_allocation_phase)
__nv_reservedSMEM_allocation_phase:
	.zero		1
.L_0:
	.zero		7
	.weak		__nv_reservedSMEM_devtool_atexit_pc
	.type		__nv_reservedSMEM_devtool_atexit_pc,@object
	.size		__nv_reservedSMEM_devtool_atexit_pc,(__nv_reservedSMEM_allocation_mask - __nv_reservedSMEM_devtool_atexit_pc)
__nv_reservedSMEM_devtool_atexit_pc:
	.zero		8
	.weak		__nv_reservedSMEM_allocation_mask
	.type		__nv_reservedSMEM_allocation_mask,@object
	.size		__nv_reservedSMEM_allocation_mask,(.L_2 - __nv_reservedSMEM_allocation_mask)
__nv_reservedSMEM_allocation_mask:
	.zero		4
.L_2:


//--------------------- .nv.constant0.attn_fwd    --------------------------
	.section	.nv.constant0.attn_fwd,"a",@progbits
	.sectionflags	@""
	.align	4
.nv.constant0.attn_fwd:
	.zero		1032


//--------------------- SYMBOLS --------------------------

	.type		.nv.reservedSmem.offset0,@object
	.size		.nv.reservedSmem.offset0,0x4
	.type		.nv.reservedSmem.cap,@object
	.size		.nv.reservedSmem.cap,0x4
